	.target	sm_100a

	.elftype	@"ET_EXEC"


//--------------------- .note.nv.tkinfo           --------------------------
	.section	.note.nv.tkinfo,"",@"SHT_NOTE"
	.sectionflags	@"SHF_NOTE_NV_TKINFO"
	.tkinfo
        /*0018*/ 	.word	0x00000002
        /*0030*/ 	.string	""
        /*0030*/ 	.string	"ptxas"
        /*0030*/ 	.string	"Cuda compilation tools, release 13.0, V13.0.88"
        /*0030*/ 	.string	"Build cuda_13.0.r13.0/compiler.36424714_0"
        /*0030*/ 	.string	"-arch sm_100a -m 64 "



//--------------------- .note.nv.cuinfo           --------------------------
	.section	.note.nv.cuinfo,"",@"SHT_NOTE"
	.sectionflags	@"SHF_NOTE_NV_CUINFO"
        /*0018*/ 	.short	0x0002
        /*001a*/ 	.short	0x0064
        /*001c*/ 	.short	0x0082
	.zero		2


//--------------------- .nv.info                  --------------------------
	.section	.nv.info,"",@"SHT_CUDA_INFO"
	.align	4


	//----- nvinfo : EIATTR_REGCOUNT
	.align		4
        /*0000*/ 	.byte	0x04, 0x2f
        /*0002*/ 	.short	(.L_19 - .L_18)
	.align		4
.L_18:
        /*0004*/ 	.word	index@(_ZN7cutlass13device_kernelINS_4gemm6kernel13GemmUniversalIN4cute5tupleIJiiiiEEENS1_10collective13CollectiveMmaINS1_35MainloopSm100TmaUmmaWarpSpecializedILi8ELi2ELi4ENS5_IJNS4_1CILi1EEENSA_ILi2EEESB_EEEEENS5_IJNSA_ILi128EEENSA_ILi64EEENSA_ILi32EEEEEENS_10tfloat32_tENS5_IJlSB_lEEESJ_SK_NS4_8TiledMMAINS4_8MMA_AtomIJNS4_17SM100_MMA_TF32_SSISJ_SJ_fLi128ELi64ELNS4_4UMMA5MajorE0ELSP_0ELNSO_7ScaleInE0ELSQ_0EEEEEENS4_6LayoutINS5_IJSB_SB_SB_EEENS5_IJNSA_ILi0EEESV_SV_EEEEENS5_IJNS4_10UnderscoreESY_SY_EEEEENS4_23SM90_TMA_LOAD_MULTICASTENS4_14ComposedLayoutINS4_7SwizzleILi3ELi4ELi3EEENS4_18smem_ptr_flag_bitsILi32EEENST_INS5_IJNSA_ILi8EEESH_EEENS5_IJSH_SB_EEEEEEEvNS4_8identityENS4_13SM90_TMA_LOADES1B_vS1C_EENS_8epilogue10collective18CollectiveEpilogueINS1F_23Sm100TmaWarpSpecializedILi4ELi2ELi16ELb1ELb0EEEJSI_NS5_IJNST_ISF_SB_EENST_INSA_ILi16EEESB_EEEEESJ_SK_SJ_SK_NS1F_6fusion15FusionCallbacksIS1J_NS1O_17LinearCombinationISJ_fSJ_fLNS_15FloatRoundStyleE2EEESI_S1N_JEEENS4_5SM1004TMEM4LOAD26SM100_TMEM_LOAD_32dp32b16xES1D_NS12_INS13_ILi2ELi4ELi3EEES16_NST_INS5_IJS17_S1L_EEENS5_IJS1L_SB_EEEEEEENS4_39AutoVectorizingCopyWithAssumedAlignmentILi128EEENS4_14SM90_TMA_STOREES22_S24_S24_EEEvvEEEEvNT_6ParamsE)
        /*0008*/ 	.word	0x0000004d


	//----- nvinfo : EIATTR_FRAME_SIZE
	.align		4
.L_19:
        /*000c*/ 	.byte	0x04, 0x11
        /*000e*/ 	.short	(.L_21 - .L_20)
	.align		4
.L_20:
        /*0010*/ 	.word	index@($__internal_2_$__cuda_sm10x_tcgen05_guardrail_trap_unallocated_columns_being_dealloced)
        /*0014*/ 	.word	0x00000000


	//----- nvinfo : EIATTR_FRAME_SIZE
	.align		4
.L_21:
        /*0018*/ 	.byte	0x04, 0x11
        /*001a*/ 	.short	(.L_23 - .L_22)
	.align		4
.L_22:
        /*001c*/ 	.word	index@($__internal_1_$__cuda_sm10x_tcgen05_guardrail_trap_phase_invalid_during_alloc)
        /*0020*/ 	.word	0x00000000


	//----- nvinfo : EIATTR_FRAME_SIZE
	.align		4
.L_23:
        /*0024*/ 	.byte	0x04, 0x11
        /*0026*/ 	.short	(.L_25 - .L_24)
	.align		4
.L_24:
        /*0028*/ 	.word	index@($__internal_0_$__cuda_sm10x_tcgen05_guardrail_trap_col_being_dealloced_not_returned_by_alloc)
        /*002c*/ 	.word	0x00000000


	//----- nvinfo : EIATTR_FRAME_SIZE
	.align		4
.L_25:
        /*0030*/ 	.byte	0x04, 0x11
        /*0032*/ 	.short	(.L_27 - .L_26)
	.align		4
.L_26:
        /*0034*/ 	.word	index@(_ZN7cutlass13device_kernelINS_4gemm6kernel13GemmUniversalIN4cute5tupleIJiiiiEEENS1_10collective13CollectiveMmaINS1_35MainloopSm100TmaUmmaWarpSpecializedILi8ELi2ELi4ENS5_IJNS4_1CILi1EEENSA_ILi2EEESB_EEEEENS5_IJNSA_ILi128EEENSA_ILi64EEENSA_ILi32EEEEEENS_10tfloat32_tENS5_IJlSB_lEEESJ_SK_NS4_8TiledMMAINS4_8MMA_AtomIJNS4_17SM100_MMA_TF32_SSISJ_SJ_fLi128ELi64ELNS4_4UMMA5MajorE0ELSP_0ELNSO_7ScaleInE0ELSQ_0EEEEEENS4_6LayoutINS5_IJSB_SB_SB_EEENS5_IJNSA_ILi0EEESV_SV_EEEEENS5_IJNS4_10UnderscoreESY_SY_EEEEENS4_23SM90_TMA_LOAD_MULTICASTENS4_14ComposedLayoutINS4_7SwizzleILi3ELi4ELi3EEENS4_18smem_ptr_flag_bitsILi32EEENST_INS5_IJNSA_ILi8EEESH_EEENS5_IJSH_SB_EEEEEEEvNS4_8identityENS4_13SM90_TMA_LOADES1B_vS1C_EENS_8epilogue10collective18CollectiveEpilogueINS1F_23Sm100TmaWarpSpecializedILi4ELi2ELi16ELb1ELb0EEEJSI_NS5_IJNST_ISF_SB_EENST_INSA_ILi16EEESB_EEEEESJ_SK_SJ_SK_NS1F_6fusion15FusionCallbacksIS1J_NS1O_17LinearCombinationISJ_fSJ_fLNS_15FloatRoundStyleE2EEESI_S1N_JEEENS4_5SM1004TMEM4LOAD26SM100_TMEM_LOAD_32dp32b16xES1D_NS12_INS13_ILi2ELi4ELi3EEES16_NST_INS5_IJS17_S1L_EEENS5_IJS1L_SB_EEEEEEENS4_39AutoVectorizingCopyWithAssumedAlignmentILi128EEENS4_14SM90_TMA_STOREES22_S24_S24_EEEvvEEEEvNT_6ParamsE)
        /*0038*/ 	.word	0x00000000


	//----- nvinfo : EIATTR_MIN_STACK_SIZE
	.align		4
.L_27:
        /*003c*/ 	.byte	0x04, 0x12
        /*003e*/ 	.short	(.L_29 - .L_28)
	.align		4
.L_28:
        /*0040*/ 	.word	index@(_ZN7cutlass13device_kernelINS_4gemm6kernel13GemmUniversalIN4cute5tupleIJiiiiEEENS1_10collective13CollectiveMmaINS1_35MainloopSm100TmaUmmaWarpSpecializedILi8ELi2ELi4ENS5_IJNS4_1CILi1EEENSA_ILi2EEESB_EEEEENS5_IJNSA_ILi128EEENSA_ILi64EEENSA_ILi32EEEEEENS_10tfloat32_tENS5_IJlSB_lEEESJ_SK_NS4_8TiledMMAINS4_8MMA_AtomIJNS4_17SM100_MMA_TF32_SSISJ_SJ_fLi128ELi64ELNS4_4UMMA5MajorE0ELSP_0ELNSO_7ScaleInE0ELSQ_0EEEEEENS4_6LayoutINS5_IJSB_SB_SB_EEENS5_IJNSA_ILi0EEESV_SV_EEEEENS5_IJNS4_10UnderscoreESY_SY_EEEEENS4_23SM90_TMA_LOAD_MULTICASTENS4_14ComposedLayoutINS4_7SwizzleILi3ELi4ELi3EEENS4_18smem_ptr_flag_bitsILi32EEENST_INS5_IJNSA_ILi8EEESH_EEENS5_IJSH_SB_EEEEEEEvNS4_8identityENS4_13SM90_TMA_LOADES1B_vS1C_EENS_8epilogue10collective18CollectiveEpilogueINS1F_23Sm100TmaWarpSpecializedILi4ELi2ELi16ELb1ELb0EEEJSI_NS5_IJNST_ISF_SB_EENST_INSA_ILi16EEESB_EEEEESJ_SK_SJ_SK_NS1F_6fusion15FusionCallbacksIS1J_NS1O_17LinearCombinationISJ_fSJ_fLNS_15FloatRoundStyleE2EEESI_S1N_JEEENS4_5SM1004TMEM4LOAD26SM100_TMEM_LOAD_32dp32b16xES1D_NS12_INS13_ILi2ELi4ELi3EEES16_NST_INS5_IJS17_S1L_EEENS5_IJS1L_SB_EEEEEEENS4_39AutoVectorizingCopyWithAssumedAlignmentILi128EEENS4_14SM90_TMA_STOREES22_S24_S24_EEEvvEEEEvNT_6ParamsE)
        /*0044*/ 	.word	0x00000000
.L_29:


//--------------------- .nv.compat                --------------------------
	.section	.nv.compat,"",@"SHT_CUDA_COMPAT_INFO"
	.align	4
        /*0000*/ 	.byte	0x02, 0x09, 0x01, 0x00, 0x02, 0x02, 0x02, 0x00, 0x02, 0x05, 0x05, 0x00, 0x03, 0x07, 0x01, 0x01
        /*0010*/ 	.byte	0x02, 0x03, 0x01, 0x00, 0x02, 0x06, 0x01, 0x00, 0x04, 0x0b, 0x08, 0x00, 0x09, 0x00, 0x00, 0x00
        /*0020*/ 	.byte	0x00, 0x00, 0x00, 0x00


//--------------------- .nv.info._ZN7cutlass13device_kernelINS_4gemm6kernel13GemmUniversalIN4cute5tupleIJiiiiEEENS1_10collective13CollectiveMmaINS1_35MainloopSm100TmaUmmaWarpSpecializedILi8ELi2ELi4ENS5_IJNS4_1CILi1EEENSA_ILi2EEESB_EEEEENS5_IJNSA_ILi128EEENSA_ILi64EEENSA_ILi32EEEEEENS_10tfloat32_tENS5_IJlSB_lEEESJ_SK_NS4_8TiledMMAINS4_8MMA_AtomIJNS4_17SM100_MMA_TF32_SSISJ_SJ_fLi128ELi64ELNS4_4UMMA5MajorE0ELSP_0ELNSO_7ScaleInE0ELSQ_0EEEEEENS4_6LayoutINS5_IJSB_SB_SB_EEENS5_IJNSA_ILi0EEESV_SV_EEEEENS5_IJNS4_10UnderscoreESY_SY_EEEEENS4_23SM90_TMA_LOAD_MULTICASTENS4_14ComposedLayoutINS4_7SwizzleILi3ELi4ELi3EEENS4_18smem_ptr_flag_bitsILi32EEENST_INS5_IJNSA_ILi8EEESH_EEENS5_IJSH_SB_EEEEEEEvNS4_8identityENS4_13SM90_TMA_LOADES1B_vS1C_EENS_8epilogue10collective18CollectiveEpilogueINS1F_23Sm100TmaWarpSpecializedILi4ELi2ELi16ELb1ELb0EEEJSI_NS5_IJNST_ISF_SB_EENST_INSA_ILi16EEESB_EEEEESJ_SK_SJ_SK_NS1F_6fusion15FusionCallbacksIS1J_NS1O_17LinearCombinationISJ_fSJ_fLNS_15FloatRoundStyleE2EEESI_S1N_JEEENS4_5SM1004TMEM4LOAD26SM100_TMEM_LOAD_32dp32b16xES1D_NS12_INS13_ILi2ELi4ELi3EEES16_NST_INS5_IJS17_S1L_EEENS5_IJS1L_SB_EEEEEEENS4_39AutoVectorizingCopyWithAssumedAlignmentILi128EEENS4_14SM90_TMA_STOREES22_S24_S24_EEEvvEEEEvNT_6ParamsE --------------------------
	.section	.nv.info._ZN7cutlass13device_kernelINS_4gemm6kernel13GemmUniversalIN4cute5tupleIJiiiiEEENS1_10collective13CollectiveMmaINS1_35MainloopSm100TmaUmmaWarpSpecializedILi8ELi2ELi4ENS5_IJNS4_1CILi1EEENSA_ILi2EEESB_EEEEENS5_IJNSA_ILi128EEENSA_ILi64EEENSA_ILi32EEEEEENS_10tfloat32_tENS5_IJlSB_lEEESJ_SK_NS4_8TiledMMAINS4_8MMA_AtomIJNS4_17SM100_MMA_TF32_SSISJ_SJ_fLi128ELi64ELNS4_4UMMA5MajorE0ELSP_0ELNSO_7ScaleInE0ELSQ_0EEEEEENS4_6LayoutINS5_IJSB_SB_SB_EEENS5_IJNSA_ILi0EEESV_SV_EEEEENS5_IJNS4_10UnderscoreESY_SY_EEEEENS4_23SM90_TMA_LOAD_MULTICASTENS4_14ComposedLayoutINS4_7SwizzleILi3ELi4ELi3EEENS4_18smem_ptr_flag_bitsILi32EEENST_INS5_IJNSA_ILi8EEESH_EEENS5_IJSH_SB_EEEEEEEvNS4_8identityENS4_13SM90_TMA_LOADES1B_vS1C_EENS_8epilogue10collective18CollectiveEpilogueINS1F_23Sm100TmaWarpSpecializedILi4ELi2ELi16ELb1ELb0EEEJSI_NS5_IJNST_ISF_SB_EENST_INSA_ILi16EEESB_EEEEESJ_SK_SJ_SK_NS1F_6fusion15FusionCallbacksIS1J_NS1O_17LinearCombinationISJ_fSJ_fLNS_15FloatRoundStyleE2EEESI_S1N_JEEENS4_5SM1004TMEM4LOAD26SM100_TMEM_LOAD_32dp32b16xES1D_NS12_INS13_ILi2ELi4ELi3EEES16_NST_INS5_IJS17_S1L_EEENS5_IJS1L_SB_EEEEEEENS4_39AutoVectorizingCopyWithAssumedAlignmentILi128EEENS4_14SM90_TMA_STOREES22_S24_S24_EEEvvEEEEvNT_6ParamsE,"",@"SHT_CUDA_INFO"
	.sectionflags	@""
	.align	4


	//----- nvinfo : EIATTR_CUDA_API_VERSION
	.align		4
        /*0000*/ 	.byte	0x04, 0x37
        /*0002*/ 	.short	(.L_31 - .L_30)
.L_30:
        /*0004*/ 	.word	0x00000082


	//----- nvinfo : EIATTR_KPARAM_INFO
	.align		4
.L_31:
        /*0008*/ 	.byte	0x04, 0x17
        /*000a*/ 	.short	(.L_33 - .L_32)
.L_32:
        /*000c*/ 	.word	0x00000000
        /*0010*/ 	.short	0x0000
        /*0012*/ 	.short	0x0000
        /*0014*/ 	.byte	0x00, 0xf0, 0x01, 0x20


	//----- nvinfo : EIATTR_AT_ENTRY_FRAGMENTS
	.align		4
.L_33:
        /*0018*/ 	.byte	0x04, 0x4f
        /*001a*/ 	.short	(.L_35 - .L_34)


	//   ....[0]....
.L_34:
        /*001c*/ 	.word	0x00000006


	//----- nvinfo : EIATTR_RESERVED_SMEM_USED
	.align		4
.L_35:
        /*0020*/ 	.byte	0x01, 0x41
	.zero		2


	//----- nvinfo : EIATTR_SPARSE_MMA_MASK
	.align		4
        /*0024*/ 	.byte	0x03, 0x50
        /*0026*/ 	.short	0x0000


	//----- nvinfo : EIATTR_TCGEN05_1CTA_USED
	.align		4
        /*0028*/ 	.byte	0x01, 0x51
	.zero		2


	//----- nvinfo : EIATTR_MAXREG_COUNT
	.align		4
        /*002c*/ 	.byte	0x03, 0x1b
        /*002e*/ 	.short	0x00ff


	//----- nvinfo : EIATTR_NUM_BARRIERS
	.align		4
        /*0030*/ 	.byte	0x02, 0x4c
        /*0032*/ 	.byte	0x07
	.zero		1


	//----- nvinfo : EIATTR_EXTERNS
	.align		4
        /*0034*/ 	.byte	0x04, 0x0f
        /*0036*/ 	.short	(.L_37 - .L_36)


	//   ....[0]....
	.align		4
.L_36:
        /*0038*/ 	.word	index@(__assertfail)


	//----- nvinfo : EIATTR_MERCURY_ISA_VERSION
	.align		4
.L_37:
        /*003c*/ 	.byte	0x03, 0x5f
        /*003e*/ 	.short	0x0101


	//----- nvinfo : EIATTR_INT_WARP_WIDE_INSTR_OFFSETS
	.align		4
        /*0040*/ 	.byte	0x04, 0x31
        /*0042*/ 	.short	(.L_39 - .L_38)


	//   ....[0]....
.L_38:
        /*0044*/ 	.word	0x00003fd0


	//   ....[1]....
        /*0048*/ 	.word	0x00004000


	//   ....[2]....
        /*004c*/ 	.word	0x00004020


	//   ....[3]....
        /*0050*/ 	.word	0x00004ba0


	//   ....[4]....
        /*0054*/ 	.word	0x00004c10


	//   ....[5]....
        /*0058*/ 	.word	0x00004ce0


	//   ....[6]....
        /*005c*/ 	.word	0x00004d60


	//   ....[7]....
        /*0060*/ 	.word	0x00004e50


	//   ....[8]....
        /*0064*/ 	.word	0x00004ed0


	//   ....[9]....
        /*0068*/ 	.word	0x00004fb0


	//   ....[10]....
        /*006c*/ 	.word	0x00005060


	//----- nvinfo : EIATTR_COOP_GROUP_MASK_REGIDS
	.align		4
.L_39:
        /*0070*/ 	.byte	0x04, 0x29
        /*0072*/ 	.short	(.L_41 - .L_40)


	//   ....[0]....
.L_40:
        /*0074*/ 	.word	0xffffffff


	//   ....[1]....
        /*0078*/ 	.word	0xffffffff


	//   ....[2]....
        /*007c*/ 	.word	0xffffffff


	//   ....[3]....
        /*0080*/ 	.word	0xffffffff


	//   ....[4]....
        /*0084*/ 	.word	0xffffffff


	//   ....[5]....
        /*0088*/ 	.word	0xffffffff


	//   ....[6]....
        /*008c*/ 	.word	0xffffffff


	//   ....[7]....
        /*0090*/ 	.word	0xffffffff


	//   ....[8]....
        /*0094*/ 	.word	0xffffffff


	//   ....[9]....
        /*0098*/ 	.word	0xffffffff


	//   ....[10]....
        /*009c*/ 	.word	0xffffffff


	//   ....[11]....
        /*00a0*/ 	.word	0xffffffff


	//   ....[12]....
        /*00a4*/ 	.word	0xffffffff


	//   ....[13]....
        /*00a8*/ 	.word	0xffffffff


	//----- nvinfo : EIATTR_COOP_GROUP_INSTR_OFFSETS
	.align		4
.L_41:
        /*00ac*/ 	.byte	0x04, 0x28
        /*00ae*/ 	.short	(.L_43 - .L_42)


	//   ....[0]....
.L_42:
        /*00b0*/ 	.word	0x00000080


	//   ....[1]....
        /*00b4*/ 	.word	0x000004f0


	//   ....[2]....
        /*00b8*/ 	.word	0x00000750


	//   ....[3]....
        /*00bc*/ 	.word	0x000008f0


	//   ....[4]....
        /*00c0*/ 	.word	0x000009f0


	//   ....[5]....
        /*00c4*/ 	.word	0x00000b60


	//   ....[6]....
        /*00c8*/ 	.word	0x00000d00


	//   ....[7]....
        /*00cc*/ 	.word	0x00000eb0


	//   ....[8]....
        /*00d0*/ 	.word	0x000020f0


	//   ....[9]....
        /*00d4*/ 	.word	0x00003220


	//   ....[10]....
        /*00d8*/ 	.word	0x00003430


	//   ....[11]....
        /*00dc*/ 	.word	0x00003460


	//   ....[12]....
        /*00e0*/ 	.word	0x00003eb0


	//   ....[13]....
        /*00e4*/ 	.word	0x000040e0


	//----- nvinfo : EIATTR_VRC_CTA_INIT_COUNT
	.align		4
.L_43:
        /*00e8*/ 	.byte	0x02, 0x4a
        /*00ea*/ 	.byte	0x80
	.zero		1


	//----- nvinfo : EIATTR_SYSCALL_OFFSETS
	.align		4
        /*00ec*/ 	.byte	0x04, 0x46
        /*00ee*/ 	.short	(.L_45 - .L_44)


	//   ....[0]....
.L_44:
        /*00f0*/ 	.word	0x00005cc0


	//   ....[1]....
        /*00f4*/ 	.word	0x00005db0


	//   ....[2]....
        /*00f8*/ 	.word	0x00006550


	//   ....[3]....
        /*00fc*/ 	.word	0x00006ed0


	//   ....[4]....
        /*0100*/ 	.word	0x00007830


	//   ....[5]....
        /*0104*/ 	.word	0x00008180


	//----- nvinfo : EIATTR_MBARRIER_INSTR_OFFSETS
	.align		4
.L_45:
        /*0108*/ 	.byte	0x04, 0x39
        /*010a*/ 	.short	(.L_47 - .L_46)


	//   ....[0]....
.L_46:
        /*010c*/ 	.word	0x00000630
        /*0110*/ 	.word	0x000000ff
        /*0114*/ 	.word	0x00000000
        /*0118*/ 	.short	0x0100
        /*011a*/ 	.byte	0x04
	.zero		1


	//   ....[1]....
        /*011c*/ 	.word	0x00000640
        /*0120*/ 	.word	0x000000ff
        /*0124*/ 	.word	0x00000040
        /*0128*/ 	.short	0x0100
        /*012a*/ 	.byte	0x04
	.zero		1


	//   ....[2]....
        /*012c*/ 	.word	0x00000650
        /*0130*/ 	.word	0x000000ff
        /*0134*/ 	.word	0x00000008
        /*0138*/ 	.short	0x0100
        /*013a*/ 	.byte	0x04
	.zero		1


	//   ....[3]....
        /*013c*/ 	.word	0x00000660
        /*0140*/ 	.word	0x000000ff
        /*0144*/ 	.word	0x00000048
        /*0148*/ 	.short	0x0100
        /*014a*/ 	.byte	0x04
	.zero		1


	//   ....[4]....
        /*014c*/ 	.word	0x00000670
        /*0150*/ 	.word	0x000000ff
        /*0154*/ 	.word	0x00000010
        /*0158*/ 	.short	0x0100
        /*015a*/ 	.byte	0x04
	.zero		1


	//   ....[5]....
        /*015c*/ 	.word	0x00000680
        /*0160*/ 	.word	0x000000ff
        /*0164*/ 	.word	0x00000050
        /*0168*/ 	.short	0x0100
        /*016a*/ 	.byte	0x04
	.zero		1


	//   ....[6]....
        /*016c*/ 	.word	0x00000690
        /*0170*/ 	.word	0x000000ff
        /*0174*/ 	.word	0x00000018
        /*0178*/ 	.short	0x0100
        /*017a*/ 	.byte	0x04
	.zero		1


	//   ....[7]....
        /*017c*/ 	.word	0x000006a0
        /*0180*/ 	.word	0x000000ff
        /*0184*/ 	.word	0x00000058
        /*0188*/ 	.short	0x0100
        /*018a*/ 	.byte	0x04
	.zero		1


	//   ....[8]....
        /*018c*/ 	.word	0x000006b0
        /*0190*/ 	.word	0x000000ff
        /*0194*/ 	.word	0x00000020
        /*0198*/ 	.short	0x0100
        /*019a*/ 	.byte	0x04
	.zero		1


	//   ....[9]....
        /*019c*/ 	.word	0x000006c0
        /*01a0*/ 	.word	0x000000ff
        /*01a4*/ 	.word	0x00000060
        /*01a8*/ 	.short	0x0100
        /*01aa*/ 	.byte	0x04
	.zero		1


	//   ....[10]....
        /*01ac*/ 	.word	0x000006d0
        /*01b0*/ 	.word	0x000000ff
        /*01b4*/ 	.word	0x00000028
        /*01b8*/ 	.short	0x0100
        /*01ba*/ 	.byte	0x04
	.zero		1


	//   ....[11]....
        /*01bc*/ 	.word	0x000006e0
        /*01c0*/ 	.word	0x000000ff
        /*01c4*/ 	.word	0x00000068
        /*01c8*/ 	.short	0x0100
        /*01ca*/ 	.byte	0x04
	.zero		1


	//   ....[12]....
        /*01cc*/ 	.word	0x000006f0
        /*01d0*/ 	.word	0x000000ff
        /*01d4*/ 	.word	0x00000030
        /*01d8*/ 	.short	0x0100
        /*01da*/ 	.byte	0x04
	.zero		1


	//   ....[13]....
        /*01dc*/ 	.word	0x00000700
        /*01e0*/ 	.word	0x000000ff
        /*01e4*/ 	.word	0x00000070
        /*01e8*/ 	.short	0x0100
        /*01ea*/ 	.byte	0x04
	.zero		1


	//   ....[14]....
        /*01ec*/ 	.word	0x00000710
        /*01f0*/ 	.word	0x000000ff
        /*01f4*/ 	.word	0x00000038
        /*01f8*/ 	.short	0x0100
        /*01fa*/ 	.byte	0x04
	.zero		1


	//   ....[15]....
        /*01fc*/ 	.word	0x00000720
        /*0200*/ 	.word	0x000000ff
        /*0204*/ 	.word	0x00000078
        /*0208*/ 	.short	0x0100
        /*020a*/ 	.byte	0x04
	.zero		1


	//   ....[16]....
        /*020c*/ 	.word	0x00000860
        /*0210*/ 	.word	0x000000ff
        /*0214*/ 	.word	0x00000080
        /*0218*/ 	.short	0x0100
        /*021a*/ 	.byte	0x04
	.zero		1


	//   ....[17]....
        /*021c*/ 	.word	0x00000870
        /*0220*/ 	.word	0x000000ff
        /*0224*/ 	.word	0x000000a0
        /*0228*/ 	.short	0x0100
        /*022a*/ 	.byte	0x04
	.zero		1


	//   ....[18]....
        /*022c*/ 	.word	0x00000880
        /*0230*/ 	.word	0x000000ff
        /*0234*/ 	.word	0x00000088
        /*0238*/ 	.short	0x0100
        /*023a*/ 	.byte	0x04
	.zero		1


	//   ....[19]....
        /*023c*/ 	.word	0x00000890
        /*0240*/ 	.word	0x000000ff
        /*0244*/ 	.word	0x000000a8
        /*0248*/ 	.short	0x0100
        /*024a*/ 	.byte	0x04
	.zero		1


	//   ....[20]....
        /*024c*/ 	.word	0x000008a0
        /*0250*/ 	.word	0x000000ff
        /*0254*/ 	.word	0x00000090
        /*0258*/ 	.short	0x0100
        /*025a*/ 	.byte	0x04
	.zero		1


	//   ....[21]....
        /*025c*/ 	.word	0x000008b0
        /*0260*/ 	.word	0x000000ff
        /*0264*/ 	.word	0x000000b0
        /*0268*/ 	.short	0x0100
        /*026a*/ 	.byte	0x04
	.zero		1


	//   ....[22]....
        /*026c*/ 	.word	0x000008c0
        /*0270*/ 	.word	0x000000ff
        /*0274*/ 	.word	0x00000098
        /*0278*/ 	.short	0x0100
        /*027a*/ 	.byte	0x04
	.zero		1


	//   ....[23]....
        /*027c*/ 	.word	0x000008d0
        /*0280*/ 	.word	0x000000ff
        /*0284*/ 	.word	0x000000b8
        /*0288*/ 	.short	0x0100
        /*028a*/ 	.byte	0x04
	.zero		1


	//   ....[24]....
        /*028c*/ 	.word	0x000009c0
        /*0290*/ 	.word	0x000000ff
        /*0294*/ 	.word	0x000000c0
        /*0298*/ 	.short	0x0100
        /*029a*/ 	.byte	0x06
	.zero		1


	//   ....[25]....
        /*029c*/ 	.word	0x000009d0
        /*02a0*/ 	.word	0x000000ff
        /*02a4*/ 	.word	0x000000c8
        /*02a8*/ 	.short	0x0100
        /*02aa*/ 	.byte	0x06
	.zero		1


	//   ....[26]....
        /*02ac*/ 	.word	0x00000b10
        /*02b0*/ 	.word	0x000000ff
        /*02b4*/ 	.word	0x000000d0
        /*02b8*/ 	.short	0x0100
        /*02ba*/ 	.byte	0x06
	.zero		1


	//   ....[27]....
        /*02bc*/ 	.word	0x00000b20
        /*02c0*/ 	.word	0x000000ff
        /*02c4*/ 	.word	0x000000e0
        /*02c8*/ 	.short	0x0100
        /*02ca*/ 	.byte	0x06
	.zero		1


	//   ....[28]....
        /*02cc*/ 	.word	0x00000b30
        /*02d0*/ 	.word	0x000000ff
        /*02d4*/ 	.word	0x000000d8
        /*02d8*/ 	.short	0x0100
        /*02da*/ 	.byte	0x06
	.zero		1


	//   ....[29]....
        /*02dc*/ 	.word	0x00000b40
        /*02e0*/ 	.word	0x000000ff
        /*02e4*/ 	.word	0x000000e8
        /*02e8*/ 	.short	0x0100
        /*02ea*/ 	.byte	0x06
	.zero		1


	//   ....[30]....
        /*02ec*/ 	.word	0x00000c70
        /*02f0*/ 	.word	0x000000ff
        /*02f4*/ 	.word	0x000000f0
        /*02f8*/ 	.short	0x0100
        /*02fa*/ 	.byte	0x04
	.zero		1


	//   ....[31]....
        /*02fc*/ 	.word	0x00000c80
        /*0300*/ 	.word	0x000000ff
        /*0304*/ 	.word	0x00000110
        /*0308*/ 	.short	0x0100
        /*030a*/ 	.byte	0x04
	.zero		1


	//   ....[32]....
        /*030c*/ 	.word	0x00000c90
        /*0310*/ 	.word	0x000000ff
        /*0314*/ 	.word	0x000000f8
        /*0318*/ 	.short	0x0100
        /*031a*/ 	.byte	0x04
	.zero		1


	//   ....[33]....
        /*031c*/ 	.word	0x00000ca0
        /*0320*/ 	.word	0x000000ff
        /*0324*/ 	.word	0x00000118
        /*0328*/ 	.short	0x0100
        /*032a*/ 	.byte	0x04
	.zero		1


	//   ....[34]....
        /*032c*/ 	.word	0x00000cb0
        /*0330*/ 	.word	0x000000ff
        /*0334*/ 	.word	0x00000100
        /*0338*/ 	.short	0x0100
        /*033a*/ 	.byte	0x04
	.zero		1


	//   ....[35]....
        /*033c*/ 	.word	0x00000cc0
        /*0340*/ 	.word	0x000000ff
        /*0344*/ 	.word	0x00000120
        /*0348*/ 	.short	0x0100
        /*034a*/ 	.byte	0x04
	.zero		1


	//   ....[36]....
        /*034c*/ 	.word	0x00000cd0
        /*0350*/ 	.word	0x000000ff
        /*0354*/ 	.word	0x00000108
        /*0358*/ 	.short	0x0100
        /*035a*/ 	.byte	0x04
	.zero		1


	//   ....[37]....
        /*035c*/ 	.word	0x00000ce0
        /*0360*/ 	.word	0x000000ff
        /*0364*/ 	.word	0x00000128
        /*0368*/ 	.short	0x0100
        /*036a*/ 	.byte	0x04
	.zero		1


	//   ....[38]....
        /*036c*/ 	.word	0x00000dd0
        /*0370*/ 	.word	0x000000ff
        /*0374*/ 	.word	0x00000130
        /*0378*/ 	.short	0x0100
        /*037a*/ 	.byte	0x04
	.zero		1


	//   ....[39]....
        /*037c*/ 	.word	0x00000de0
        /*0380*/ 	.word	0x000000ff
        /*0384*/ 	.word	0x00000140
        /*0388*/ 	.short	0x0100
        /*038a*/ 	.byte	0x04
	.zero		1


	//   ....[40]....
        /*038c*/ 	.word	0x00000df0
        /*0390*/ 	.word	0x000000ff
        /*0394*/ 	.word	0x00000138
        /*0398*/ 	.short	0x0100
        /*039a*/ 	.byte	0x04
	.zero		1


	//   ....[41]....
        /*039c*/ 	.word	0x00000e00
        /*03a0*/ 	.word	0x000000ff
        /*03a4*/ 	.word	0x00000148
        /*03a8*/ 	.short	0x0100
        /*03aa*/ 	.byte	0x04
	.zero		1


	//   ....[42]....
        /*03ac*/ 	.word	0x00001990
        /*03b0*/ 	.word	0x00000000
        /*03b4*/ 	.word	0x00000140
        /*03b8*/ 	.short	0x010a
        /*03ba*/ 	.byte	0xff
	.zero		1


	//   ....[43]....
        /*03bc*/ 	.word	0x000019c0
        /*03c0*/ 	.word	0x00000000
        /*03c4*/ 	.word	0x00000130
        /*03c8*/ 	.short	0x0101
        /*03ca*/ 	.byte	0xff
	.zero		1


	//   ....[44]....
        /*03cc*/ 	.word	0x00001a70
        /*03d0*/ 	.word	0x000000ff
        /*03d4*/ 	.word	0x00000040
        /*03d8*/ 	.short	0x010a
        /*03da*/ 	.byte	0x04
	.zero		1


	//   ....[45]....
        /*03dc*/ 	.word	0x00001af0
        /*03e0*/ 	.word	0x000000ff
        /*03e4*/ 	.word	0x00000040
        /*03e8*/ 	.short	0x010a
        /*03ea*/ 	.byte	0x21
	.zero		1


	//   ....[46]....
        /*03ec*/ 	.word	0x00001c80
        /*03f0*/ 	.word	0x000000ff
        /*03f4*/ 	.word	0x00000040
        /*03f8*/ 	.short	0x010a
        /*03fa*/ 	.byte	0x08
	.zero		1


	//   ....[47]....
        /*03fc*/ 	.word	0x00001db0
        /*0400*/ 	.word	0x000000ff
        /*0404*/ 	.word	0x000000c8
        /*0408*/ 	.short	0x0101
        /*040a*/ 	.byte	0x07
	.zero		1


	//   ....[48]....
        /*040c*/ 	.word	0x00001dd0
        /*0410*/ 	.word	0x000000ff
        /*0414*/ 	.word	0x00000040
        /*0418*/ 	.short	0x010a
        /*041a*/ 	.byte	0x04
	.zero		1


	//   ....[49]....
        /*041c*/ 	.word	0x00001e50
        /*0420*/ 	.word	0x000000ff
        /*0424*/ 	.word	0x00000040
        /*0428*/ 	.short	0x010a
        /*042a*/ 	.byte	0x11
	.zero		1


	//   ....[50]....
        /*042c*/ 	.word	0x00001fe0
        /*0430*/ 	.word	0x000000ff
        /*0434*/ 	.word	0x00000040
        /*0438*/ 	.short	0x010a
        /*043a*/ 	.byte	0x06
	.zero		1


	//   ....[51]....
        /*043c*/ 	.word	0x00002120
        /*0440*/ 	.word	0x00000003
        /*0444*/ 	.word	0x000000d0
        /*0448*/ 	.short	0x010a
        /*044a*/ 	.byte	0xff
	.zero		1


	//   ....[52]....
        /*044c*/ 	.word	0x00002270
        /*0450*/ 	.word	0x00000000
        /*0454*/ 	.word	0x00000000
        /*0458*/ 	.short	0x0101
        /*045a*/ 	.byte	0xff
	.zero		1


	//   ....[53]....
        /*045c*/ 	.word	0x00002830
        /*0460*/ 	.word	0x000000ff
        /*0464*/ 	.word	0x00000000
        /*0468*/ 	.short	0x010a
        /*046a*/ 	.byte	0x04
	.zero		1


	//   ....[54]....
        /*046c*/ 	.word	0x000028c0
        /*0470*/ 	.word	0x000000ff
        /*0474*/ 	.word	0x00000000
        /*0478*/ 	.short	0x010a
        /*047a*/ 	.byte	0x05
	.zero		1


	//   ....[55]....
        /*047c*/ 	.word	0x00002950
        /*0480*/ 	.word	0x000000ff
        /*0484*/ 	.word	0x00000000
        /*0488*/ 	.short	0x010a
        /*048a*/ 	.byte	0x05
	.zero		1


	//   ....[56]....
        /*048c*/ 	.word	0x000029e0
        /*0490*/ 	.word	0x000000ff
        /*0494*/ 	.word	0x00000000
        /*0498*/ 	.short	0x010a
        /*049a*/ 	.byte	0x05
	.zero		1


	//   ....[57]....
        /*049c*/ 	.word	0x00002a70
        /*04a0*/ 	.word	0x000000ff
        /*04a4*/ 	.word	0x00000000
        /*04a8*/ 	.short	0x010a
        /*04aa*/ 	.byte	0x05
	.zero		1


	//   ....[58]....
        /*04ac*/ 	.word	0x00002b00
        /*04b0*/ 	.word	0x000000ff
        /*04b4*/ 	.word	0x00000000
        /*04b8*/ 	.short	0x010a
        /*04ba*/ 	.byte	0x05
	.zero		1


	//   ....[59]....
        /*04bc*/ 	.word	0x00002b90
        /*04c0*/ 	.word	0x000000ff
        /*04c4*/ 	.word	0x00000000
        /*04c8*/ 	.short	0x010a
        /*04ca*/ 	.byte	0x05
	.zero		1


	//   ....[60]....
        /*04cc*/ 	.word	0x00002c30
        /*04d0*/ 	.word	0x00000000
        /*04d4*/ 	.word	0x00000000
        /*04d8*/ 	.short	0x010a
        /*04da*/ 	.byte	0xff
	.zero		1


	//   ....[61]....
        /*04dc*/ 	.word	0x00002d70
        /*04e0*/ 	.word	0x00000002
        /*04e4*/ 	.word	0x00000130
        /*04e8*/ 	.short	0x010a
        /*04ea*/ 	.byte	0xff
	.zero		1


	//   ....[62]....
        /*04ec*/ 	.word	0x00002de0
        /*04f0*/ 	.word	0x00000002
        /*04f4*/ 	.word	0x00000000
        /*04f8*/ 	.short	0x0101
        /*04fa*/ 	.byte	0xff
	.zero		1


	//   ....[63]....
        /*04fc*/ 	.word	0x00002e00
        /*0500*/ 	.word	0x000000ff
        /*0504*/ 	.word	0x000000e0
        /*0508*/ 	.short	0x010a
        /*050a*/ 	.byte	0x04
	.zero		1


	//   ....[64]....
        /*050c*/ 	.word	0x00002f20
        /*0510*/ 	.word	0x00000002
        /*0514*/ 	.word	0x000000d0
        /*0518*/ 	.short	0x010a
        /*051a*/ 	.byte	0xff
	.zero		1


	//   ....[65]....
        /*051c*/ 	.word	0x00003020
        /*0520*/ 	.word	0x00000002
        /*0524*/ 	.word	0x00000000
        /*0528*/ 	.short	0x0101
        /*052a*/ 	.byte	0xff
	.zero		1


	//   ....[66]....
        /*052c*/ 	.word	0x000030b0
        /*0530*/ 	.word	0x000000ff
        /*0534*/ 	.word	0x000000e0
        /*0538*/ 	.short	0x0106
        /*053a*/ 	.byte	0x04
	.zero		1


	//   ....[67]....
        /*053c*/ 	.word	0x000030d0
        /*0540*/ 	.word	0x000000ff
        /*0544*/ 	.word	0x000000e0
        /*0548*/ 	.short	0x010a
        /*054a*/ 	.byte	0x04
	.zero		1


	//   ....[68]....
        /*054c*/ 	.word	0x00003160
        /*0550*/ 	.word	0x000000ff
        /*0554*/ 	.word	0x000000e0
        /*0558*/ 	.short	0x0106
        /*055a*/ 	.byte	0x07
	.zero		1


	//   ....[69]....
        /*055c*/ 	.word	0x000031a0
        /*0560*/ 	.word	0x00000000
        /*0564*/ 	.word	0x000000e0
        /*0568*/ 	.short	0x010a
        /*056a*/ 	.byte	0xff
	.zero		1


	//   ....[70]....
        /*056c*/ 	.word	0x00003700
        /*0570*/ 	.word	0x00000000
        /*0574*/ 	.word	0x000000d0
        /*0578*/ 	.short	0x010a
        /*057a*/ 	.byte	0xff
	.zero		1


	//   ....[71]....
        /*057c*/ 	.word	0x00003810
        /*0580*/ 	.word	0x00000003
        /*0584*/ 	.word	0x00000000
        /*0588*/ 	.short	0x0101
        /*058a*/ 	.byte	0xff
	.zero		1


	//   ....[72]....
        /*058c*/ 	.word	0x00003820
        /*0590*/ 	.word	0x000000ff
        /*0594*/ 	.word	0x00000000
        /*0598*/ 	.short	0x010a
        /*059a*/ 	.byte	0x04
	.zero		1


	//   ....[73]....
        /*059c*/ 	.word	0x00003840
        /*05a0*/ 	.word	0x000000ff
        /*05a4*/ 	.word	0x00000110
        /*05a8*/ 	.short	0x010a
        /*05aa*/ 	.byte	0x1e
	.zero		1


	//   ....[74]....
        /*05ac*/ 	.word	0x00003910
        /*05b0*/ 	.word	0x000000ff
        /*05b4*/ 	.word	0x00000000
        /*05b8*/ 	.short	0x010a
        /*05ba*/ 	.byte	0x05
	.zero		1


	//   ....[75]....
        /*05bc*/ 	.word	0x00003a50
        /*05c0*/ 	.word	0x000000ff
        /*05c4*/ 	.word	0x00000000
        /*05c8*/ 	.short	0x010a
        /*05ca*/ 	.byte	0x04
	.zero		1


	//   ....[76]....
        /*05cc*/ 	.word	0x00003ce0
        /*05d0*/ 	.word	0x000000ff
        /*05d4*/ 	.word	0x00000000
        /*05d8*/ 	.short	0x010a
        /*05da*/ 	.byte	0x04
	.zero		1


	//   ....[77]....
        /*05dc*/ 	.word	0x00003d70
        /*05e0*/ 	.word	0x000000ff
        /*05e4*/ 	.word	0x00000000
        /*05e8*/ 	.short	0x010a
        /*05ea*/ 	.byte	0x05
	.zero		1


	//   ....[78]....
        /*05ec*/ 	.word	0x00003e00
        /*05f0*/ 	.word	0x000000ff
        /*05f4*/ 	.word	0x00000000
        /*05f8*/ 	.short	0x010a
        /*05fa*/ 	.byte	0x05
	.zero		1


	//   ....[79]....
        /*05fc*/ 	.word	0x00003e90
        /*0600*/ 	.word	0x000000ff
        /*0604*/ 	.word	0x00000000
        /*0608*/ 	.short	0x010a
        /*060a*/ 	.byte	0x04
	.zero		1


	//   ....[80]....
        /*060c*/ 	.word	0x000043a0
        /*0610*/ 	.word	0x0000000c
        /*0614*/ 	.word	0x000000d0
        /*0618*/ 	.short	0x010a
        /*061a*/ 	.byte	0xff
	.zero		1


	//   ....[81]....
        /*061c*/ 	.word	0x00004510
        /*0620*/ 	.word	0x00000000
        /*0624*/ 	.word	0x00000000
        /*0628*/ 	.short	0x0101
        /*062a*/ 	.byte	0xff
	.zero		1


	//   ....[82]....
        /*062c*/ 	.word	0x000049a0
        /*0630*/ 	.word	0x000000ff
        /*0634*/ 	.word	0x000000c8
        /*0638*/ 	.short	0x010a
        /*063a*/ 	.byte	0x15
	.zero		1


	//   ....[83]....
        /*063c*/ 	.word	0x00004b20
        /*0640*/ 	.word	0x000000ff
        /*0644*/ 	.word	0x000000a0
        /*0648*/ 	.short	0x010a
        /*064a*/ 	.byte	0x15
	.zero		1


	//   ....[84]....
        /*064c*/ 	.word	0x00004c90
        /*0650*/ 	.word	0x000000ff
        /*0654*/ 	.word	0x00000080
        /*0658*/ 	.short	0x010b
        /*065a*/ 	.byte	0x15
	.zero		1


	//   ....[85]....
        /*065c*/ 	.word	0x00004ca0
        /*0660*/ 	.word	0x000000ff
        /*0664*/ 	.word	0x00000000
        /*0668*/ 	.short	0x0101
        /*066a*/ 	.byte	0x28
	.zero		1


	//   ....[86]....
        /*066c*/ 	.word	0x00004cb0
        /*0670*/ 	.word	0x000000ff
        /*0674*/ 	.word	0x000000a8
        /*0678*/ 	.short	0x010a
        /*067a*/ 	.byte	0x15
	.zero		1


	//   ....[87]....
        /*067c*/ 	.word	0x00004e00
        /*0680*/ 	.word	0x000000ff
        /*0684*/ 	.word	0x00000088
        /*0688*/ 	.short	0x010b
        /*068a*/ 	.byte	0x15
	.zero		1


	//   ....[88]....
        /*068c*/ 	.word	0x00004e10
        /*0690*/ 	.word	0x000000ff
        /*0694*/ 	.word	0x00000000
        /*0698*/ 	.short	0x0101
        /*069a*/ 	.byte	0x27
	.zero		1


	//   ....[89]....
        /*069c*/ 	.word	0x00004e20
        /*06a0*/ 	.word	0x000000ff
        /*06a4*/ 	.word	0x000000b0
        /*06a8*/ 	.short	0x010a
        /*06aa*/ 	.byte	0x15
	.zero		1


	//   ....[90]....
        /*06ac*/ 	.word	0x00004f60
        /*06b0*/ 	.word	0x000000ff
        /*06b4*/ 	.word	0x00000090
        /*06b8*/ 	.short	0x010b
        /*06ba*/ 	.byte	0x15
	.zero		1


	//   ....[91]....
        /*06bc*/ 	.word	0x00004f70
        /*06c0*/ 	.word	0x000000ff
        /*06c4*/ 	.word	0x00000000
        /*06c8*/ 	.short	0x0101
        /*06ca*/ 	.byte	0x26
	.zero		1


	//   ....[92]....
        /*06cc*/ 	.word	0x00004f80
        /*06d0*/ 	.word	0x000000ff
        /*06d4*/ 	.word	0x000000b8
        /*06d8*/ 	.short	0x010a
        /*06da*/ 	.byte	0x15
	.zero		1


	//   ....[93]....
        /*06dc*/ 	.word	0x00005180
        /*06e0*/ 	.word	0x000000ff
        /*06e4*/ 	.word	0x00000098
        /*06e8*/ 	.short	0x010b
        /*06ea*/ 	.byte	0x15
	.zero		1


	//   ....[94]....
        /*06ec*/ 	.word	0x00005190
        /*06f0*/ 	.word	0x000000ff
        /*06f4*/ 	.word	0x00000000
        /*06f8*/ 	.short	0x0101
        /*06fa*/ 	.byte	0x25
	.zero		1


	//   ....[95]....
        /*06fc*/ 	.word	0x000051c0
        /*0700*/ 	.word	0x000000ff
        /*0704*/ 	.word	0x000000a0
        /*0708*/ 	.short	0x010a
        /*070a*/ 	.byte	0x15
	.zero		1


	//   ....[96]....
        /*070c*/ 	.word	0x000051e0
        /*0710*/ 	.word	0x000000ff
        /*0714*/ 	.word	0x000000a8
        /*0718*/ 	.short	0x010a
        /*071a*/ 	.byte	0x15
	.zero		1


	//   ....[97]....
        /*071c*/ 	.word	0x00005200
        /*0720*/ 	.word	0x000000ff
        /*0724*/ 	.word	0x000000b0
        /*0728*/ 	.short	0x010a
        /*072a*/ 	.byte	0x15
	.zero		1


	//   ....[98]....
        /*072c*/ 	.word	0x00005240
        /*0730*/ 	.word	0x00000000
        /*0734*/ 	.word	0x000000b8
        /*0738*/ 	.short	0x010a
        /*073a*/ 	.byte	0xff
	.zero		1


	//   ....[99]....
        /*073c*/ 	.word	0x00005550
        /*0740*/ 	.word	0x00000003
        /*0744*/ 	.word	0x000000d0
        /*0748*/ 	.short	0x010a
        /*074a*/ 	.byte	0xff
	.zero		1


	//   ....[100]....
        /*074c*/ 	.word	0x000056d0
        /*0750*/ 	.word	0x00000000
        /*0754*/ 	.word	0x00000000
        /*0758*/ 	.short	0x0101
        /*075a*/ 	.byte	0xff
	.zero		1


	//   ....[101]....
        /*075c*/ 	.word	0x00006210
        /*0760*/ 	.word	0x000000ff
        /*0764*/ 	.word	0x00000080
        /*0768*/ 	.short	0x010a
        /*076a*/ 	.byte	0x2d
	.zero		1


	//   ....[102]....
        /*076c*/ 	.word	0x00006250
        /*0770*/ 	.word	0x00000046
        /*0774*/ 	.word	0x000000f0
        /*0778*/ 	.short	0x010a
        /*077a*/ 	.byte	0xff
	.zero		1


	//   ....[103]....
        /*077c*/ 	.word	0x00006340
        /*0780*/ 	.word	0x000000ff
        /*0784*/ 	.word	0x00000080
        /*0788*/ 	.short	0x010a
        /*078a*/ 	.byte	0x2d
	.zero		1


	//   ....[104]....
        /*078c*/ 	.word	0x00006430
        /*0790*/ 	.word	0x00000046
        /*0794*/ 	.word	0x000000f0
        /*0798*/ 	.short	0x010a
        /*079a*/ 	.byte	0xff
	.zero		1


	//   ....[105]....
        /*079c*/ 	.word	0x00006c00
        /*07a0*/ 	.word	0x00000000
        /*07a4*/ 	.word	0x00000000
        /*07a8*/ 	.short	0x0101
        /*07aa*/ 	.byte	0xff
	.zero		1


	//   ....[106]....
        /*07ac*/ 	.word	0x00006c10
        /*07b0*/ 	.word	0x00000002
        /*07b4*/ 	.word	0x00000080
        /*07b8*/ 	.short	0x010a
        /*07ba*/ 	.byte	0xff
	.zero		1


	//   ....[107]....
        /*07bc*/ 	.word	0x00006cf0
        /*07c0*/ 	.word	0x00000002
        /*07c4*/ 	.word	0x00000080
        /*07c8*/ 	.short	0x010a
        /*07ca*/ 	.byte	0xff
	.zero		1


	//   ....[108]....
        /*07cc*/ 	.word	0x00007560
        /*07d0*/ 	.word	0x00000000
        /*07d4*/ 	.word	0x00000000
        /*07d8*/ 	.short	0x0101
        /*07da*/ 	.byte	0xff
	.zero		1


	//   ....[109]....
        /*07dc*/ 	.word	0x00007580
        /*07e0*/ 	.word	0x00000006
        /*07e4*/ 	.word	0x00000080
        /*07e8*/ 	.short	0x010a
        /*07ea*/ 	.byte	0xff
	.zero		1


	//   ....[110]....
        /*07ec*/ 	.word	0x00007650
        /*07f0*/ 	.word	0x00000006
        /*07f4*/ 	.word	0x00000080
        /*07f8*/ 	.short	0x010a
        /*07fa*/ 	.byte	0xff
	.zero		1


	//   ....[111]....
        /*07fc*/ 	.word	0x00007eb0
        /*0800*/ 	.word	0x0000000e
        /*0804*/ 	.word	0x00000000
        /*0808*/ 	.short	0x0101
        /*080a*/ 	.byte	0xff
	.zero		1


	//   ....[112]....
        /*080c*/ 	.word	0x00007ed0
        /*0810*/ 	.word	0x00000000
        /*0814*/ 	.word	0x00000080
        /*0818*/ 	.short	0x010a
        /*081a*/ 	.byte	0xff
	.zero		1


	//   ....[113]....
        /*081c*/ 	.word	0x00007fa0
        /*0820*/ 	.word	0x00000000
        /*0824*/ 	.word	0x00000080
        /*0828*/ 	.short	0x010a
        /*082a*/ 	.byte	0xff
	.zero		1


	//   ....[114]....
        /*082c*/ 	.word	0x00008480
        /*0830*/ 	.word	0x000000ff
        /*0834*/ 	.word	0x00000000
        /*0838*/ 	.short	0x0101
        /*083a*/ 	.byte	0x04
	.zero		1


	//   ....[115]....
        /*083c*/ 	.word	0x00008870
        /*0840*/ 	.word	0x00000000
        /*0844*/ 	.word	0x00000000
        /*0848*/ 	.short	0x0101
        /*084a*/ 	.byte	0xff
	.zero		1


	//   ....[116]....
        /*084c*/ 	.word	0x00008b20
        /*0850*/ 	.word	0x000000ff
        /*0854*/ 	.word	0x00000000
        /*0858*/ 	.short	0x0101
        /*085a*/ 	.byte	0x04
	.zero		1


	//   ....[117]....
        /*085c*/ 	.word	0x00008b40
        /*0860*/ 	.word	0x00000000
        /*0864*/ 	.word	0x00000140
        /*0868*/ 	.short	0x010a
        /*086a*/ 	.byte	0xff
	.zero		1


	//   ....[118]....
        /*086c*/ 	.word	0x00008ba0
        /*0870*/ 	.word	0x00000000
        /*0874*/ 	.word	0x00000040
        /*0878*/ 	.short	0x010a
        /*087a*/ 	.byte	0xff
	.zero		1


	//   ....[119]....
        /*087c*/ 	.word	0x00008c00
        /*0880*/ 	.word	0x00000000
        /*0884*/ 	.word	0x00000040
        /*0888*/ 	.short	0x010a
        /*088a*/ 	.byte	0xff
	.zero		1


	//   ....[120]....
        /*088c*/ 	.word	0x00008c50
        /*0890*/ 	.word	0x00000003
        /*0894*/ 	.word	0x000000d0
        /*0898*/ 	.short	0x010a
        /*089a*/ 	.byte	0xff
	.zero		1


	//   ....[121]....
        /*089c*/ 	.word	0x00008cb0
        /*08a0*/ 	.word	0x00000000
        /*08a4*/ 	.word	0x00000000
        /*08a8*/ 	.short	0x010a
        /*08aa*/ 	.byte	0xff
	.zero		1


	//   ....[122]....
        /*08ac*/ 	.word	0x00008d10
        /*08b0*/ 	.word	0x00000000
        /*08b4*/ 	.word	0x00000000
        /*08b8*/ 	.short	0x010a
        /*08ba*/ 	.byte	0xff
	.zero		1


	//   ....[123]....
        /*08bc*/ 	.word	0x00008d70
        /*08c0*/ 	.word	0x00000000
        /*08c4*/ 	.word	0x00000000
        /*08c8*/ 	.short	0x010a
        /*08ca*/ 	.byte	0xff
	.zero		1


	//   ....[124]....
        /*08cc*/ 	.word	0x00008dd0
        /*08d0*/ 	.word	0x00000000
        /*08d4*/ 	.word	0x00000000
        /*08d8*/ 	.short	0x010a
        /*08da*/ 	.byte	0xff
	.zero		1


	//   ....[125]....
        /*08dc*/ 	.word	0x00008e30
        /*08e0*/ 	.word	0x00000000
        /*08e4*/ 	.word	0x00000000
        /*08e8*/ 	.short	0x010a
        /*08ea*/ 	.byte	0xff
	.zero		1


	//   ....[126]....
        /*08ec*/ 	.word	0x00008e90
        /*08f0*/ 	.word	0x00000000
        /*08f4*/ 	.word	0x00000000
        /*08f8*/ 	.short	0x010a
        /*08fa*/ 	.byte	0xff
	.zero		1


	//   ....[127]....
        /*08fc*/ 	.word	0x00008ef0
        /*0900*/ 	.word	0x00000000
        /*0904*/ 	.word	0x00000000
        /*0908*/ 	.short	0x010a
        /*090a*/ 	.byte	0xff
	.zero		1


	//   ....[128]....
        /*090c*/ 	.word	0x00008f40
        /*0910*/ 	.word	0x00000002
        /*0914*/ 	.word	0x00000130
        /*0918*/ 	.short	0x010a
        /*091a*/ 	.byte	0xff
	.zero		1


	//   ....[129]....
        /*091c*/ 	.word	0x00008fa0
        /*0920*/ 	.word	0x00000002
        /*0924*/ 	.word	0x000000e0
        /*0928*/ 	.short	0x010a
        /*092a*/ 	.byte	0xff
	.zero		1


	//   ....[130]....
        /*092c*/ 	.word	0x00008ff0
        /*0930*/ 	.word	0x00000002
        /*0934*/ 	.word	0x000000d0
        /*0938*/ 	.short	0x010a
        /*093a*/ 	.byte	0xff
	.zero		1


	//   ....[131]....
        /*093c*/ 	.word	0x00009050
        /*0940*/ 	.word	0x00000000
        /*0944*/ 	.word	0x000000e0
        /*0948*/ 	.short	0x010a
        /*094a*/ 	.byte	0xff
	.zero		1


	//   ....[132]....
        /*094c*/ 	.word	0x000090a0
        /*0950*/ 	.word	0x00000000
        /*0954*/ 	.word	0x000000d0
        /*0958*/ 	.short	0x010a
        /*095a*/ 	.byte	0xff
	.zero		1


	//   ....[133]....
        /*095c*/ 	.word	0x00009100
        /*0960*/ 	.word	0x00000002
        /*0964*/ 	.word	0x00000110
        /*0968*/ 	.short	0x010a
        /*096a*/ 	.byte	0xff
	.zero		1


	//   ....[134]....
        /*096c*/ 	.word	0x00009160
        /*0970*/ 	.word	0x00000000
        /*0974*/ 	.word	0x00000000
        /*0978*/ 	.short	0x010a
        /*097a*/ 	.byte	0xff
	.zero		1


	//   ....[135]....
        /*097c*/ 	.word	0x000091c0
        /*0980*/ 	.word	0x00000000
        /*0984*/ 	.word	0x00000000
        /*0988*/ 	.short	0x010a
        /*098a*/ 	.byte	0xff
	.zero		1


	//   ....[136]....
        /*098c*/ 	.word	0x00009220
        /*0990*/ 	.word	0x00000000
        /*0994*/ 	.word	0x00000000
        /*0998*/ 	.short	0x010a
        /*099a*/ 	.byte	0xff
	.zero		1


	//   ....[137]....
        /*099c*/ 	.word	0x00009280
        /*09a0*/ 	.word	0x00000000
        /*09a4*/ 	.word	0x00000000
        /*09a8*/ 	.short	0x010a
        /*09aa*/ 	.byte	0xff
	.zero		1


	//   ....[138]....
        /*09ac*/ 	.word	0x000092e0
        /*09b0*/ 	.word	0x00000000
        /*09b4*/ 	.word	0x00000000
        /*09b8*/ 	.short	0x010a
        /*09ba*/ 	.byte	0xff
	.zero		1


	//   ....[139]....
        /*09bc*/ 	.word	0x00009330
        /*09c0*/ 	.word	0x0000000c
        /*09c4*/ 	.word	0x000000d0
        /*09c8*/ 	.short	0x010a
        /*09ca*/ 	.byte	0xff
	.zero		1


	//   ....[140]....
        /*09cc*/ 	.word	0x00009390
        /*09d0*/ 	.word	0x00000000
        /*09d4*/ 	.word	0x000000c8
        /*09d8*/ 	.short	0x010a
        /*09da*/ 	.byte	0xff
	.zero		1


	//   ....[141]....
        /*09dc*/ 	.word	0x000093f0
        /*09e0*/ 	.word	0x00000000
        /*09e4*/ 	.word	0x000000a0
        /*09e8*/ 	.short	0x010a
        /*09ea*/ 	.byte	0xff
	.zero		1


	//   ....[142]....
        /*09ec*/ 	.word	0x00009450
        /*09f0*/ 	.word	0x00000000
        /*09f4*/ 	.word	0x000000a8
        /*09f8*/ 	.short	0x010a
        /*09fa*/ 	.byte	0xff
	.zero		1


	//   ....[143]....
        /*09fc*/ 	.word	0x000094b0
        /*0a00*/ 	.word	0x00000000
        /*0a04*/ 	.word	0x000000b0
        /*0a08*/ 	.short	0x010a
        /*0a0a*/ 	.byte	0xff
	.zero		1


	//   ....[144]....
        /*0a0c*/ 	.word	0x00009510
        /*0a10*/ 	.word	0x00000000
        /*0a14*/ 	.word	0x000000b8
        /*0a18*/ 	.short	0x010a
        /*0a1a*/ 	.byte	0xff
	.zero		1


	//   ....[145]....
        /*0a1c*/ 	.word	0x00009570
        /*0a20*/ 	.word	0x00000000
        /*0a24*/ 	.word	0x000000a0
        /*0a28*/ 	.short	0x010a
        /*0a2a*/ 	.byte	0xff
	.zero		1


	//   ....[146]....
        /*0a2c*/ 	.word	0x000095d0
        /*0a30*/ 	.word	0x00000000
        /*0a34*/ 	.word	0x000000a8
        /*0a38*/ 	.short	0x010a
        /*0a3a*/ 	.byte	0xff
	.zero		1


	//   ....[147]....
        /*0a3c*/ 	.word	0x00009630
        /*0a40*/ 	.word	0x00000000
        /*0a44*/ 	.word	0x000000b0
        /*0a48*/ 	.short	0x010a
        /*0a4a*/ 	.byte	0xff
	.zero		1


	//   ....[148]....
        /*0a4c*/ 	.word	0x00009680
        /*0a50*/ 	.word	0x00000003
        /*0a54*/ 	.word	0x000000d0
        /*0a58*/ 	.short	0x010a
        /*0a5a*/ 	.byte	0xff
	.zero		1


	//   ....[149]....
        /*0a5c*/ 	.word	0x000096e0
        /*0a60*/ 	.word	0x00000002
        /*0a64*/ 	.word	0x00000080
        /*0a68*/ 	.short	0x010a
        /*0a6a*/ 	.byte	0xff
	.zero		1


	//   ....[150]....
        /*0a6c*/ 	.word	0x00009730
        /*0a70*/ 	.word	0x00000046
        /*0a74*/ 	.word	0x000000f0
        /*0a78*/ 	.short	0x010a
        /*0a7a*/ 	.byte	0xff
	.zero		1


	//   ....[151]....
        /*0a7c*/ 	.word	0x00009780
        /*0a80*/ 	.word	0x00000002
        /*0a84*/ 	.word	0x00000080
        /*0a88*/ 	.short	0x010a
        /*0a8a*/ 	.byte	0xff
	.zero		1


	//   ....[152]....
        /*0a8c*/ 	.word	0x000097d0
        /*0a90*/ 	.word	0x00000006
        /*0a94*/ 	.word	0x00000080
        /*0a98*/ 	.short	0x010a
        /*0a9a*/ 	.byte	0xff
	.zero		1


	//   ....[153]....
        /*0a9c*/ 	.word	0x00009820
        /*0aa0*/ 	.word	0x00000000
        /*0aa4*/ 	.word	0x00000080
        /*0aa8*/ 	.short	0x010a
        /*0aaa*/ 	.byte	0xff
	.zero		1


	//----- nvinfo : EIATTR_NUM_MBARRIERS
	.align		4
.L_47:
        /*0aac*/ 	.byte	0x03, 0x38
        /*0aae*/ 	.short	0x002a


	//----- nvinfo : EIATTR_EXIT_INSTR_OFFSETS
	.align		4
        /*0ab0*/ 	.byte	0x04, 0x1c
        /*0ab2*/ 	.short	(.L_49 - .L_48)


	//   ....[0]....
.L_48:
        /*0ab4*/ 	.word	0x00002c60


	//   ....[1]....
        /*0ab8*/ 	.word	0x00003170


	//   ....[2]....
        /*0abc*/ 	.word	0x000031d0


	//   ....[3]....
        /*0ac0*/ 	.word	0x000040f0


	//   ....[4]....
        /*0ac4*/ 	.word	0x00005270


	//   ....[5]....
        /*0ac8*/ 	.word	0x000052b0


	//   ....[6]....
        /*0acc*/ 	.word	0x00008a00


	//   ....[7]....
        /*0ad0*/ 	.word	0x00008a80


	//   ....[8]....
        /*0ad4*/ 	.word	0x00008ab0


	//   ....[9]....
        /*0ad8*/ 	.word	0x00008b30


	//----- nvinfo : EIATTR_MAX_THREADS
	.align		4
.L_49:
        /*0adc*/ 	.byte	0x04, 0x05
        /*0ade*/ 	.short	(.L_51 - .L_50)
.L_50:
        /*0ae0*/ 	.word	0x00000100
        /*0ae4*/ 	.word	0x00000001
        /*0ae8*/ 	.word	0x00000001


	//----- nvinfo : EIATTR_CRS_STACK_SIZE
	.align		4
.L_51:
        /*0aec*/ 	.byte	0x04, 0x1e
        /*0aee*/ 	.short	(.L_53 - .L_52)
.L_52:
        /*0af0*/ 	.word	0x00000000


	//----- nvinfo : EIATTR_CBANK_PARAM_SIZE
	.align		4
.L_53:
        /*0af4*/ 	.byte	0x03, 0x19
        /*0af6*/ 	.short	0x0800


	//----- nvinfo : EIATTR_PARAM_CBANK
	.align		4
        /*0af8*/ 	.byte	0x04, 0x0a
        /*0afa*/ 	.short	(.L_55 - .L_54)
	.align		4
.L_54:
        /*0afc*/ 	.word	index@(.nv.constant0._ZN7cutlass13device_kernelINS_4gemm6kernel13GemmUniversalIN4cute5tupleIJiiiiEEENS1_10collective13CollectiveMmaINS1_35MainloopSm100TmaUmmaWarpSpecializedILi8ELi2ELi4ENS5_IJNS4_1CILi1EEENSA_ILi2EEESB_EEEEENS5_IJNSA_ILi128EEENSA_ILi64EEENSA_ILi32EEEEEENS_10tfloat32_tENS5_IJlSB_lEEESJ_SK_NS4_8TiledMMAINS4_8MMA_AtomIJNS4_17SM100_MMA_TF32_SSISJ_SJ_fLi128ELi64ELNS4_4UMMA5MajorE0ELSP_0ELNSO_7ScaleInE0ELSQ_0EEEEEENS4_6LayoutINS5_IJSB_SB_SB_EEENS5_IJNSA_ILi0EEESV_SV_EEEEENS5_IJNS4_10UnderscoreESY_SY_EEEEENS4_23SM90_TMA_LOAD_MULTICASTENS4_14ComposedLayoutINS4_7SwizzleILi3ELi4ELi3EEENS4_18smem_ptr_flag_bitsILi32EEENST_INS5_IJNSA_ILi8EEESH_EEENS5_IJSH_SB_EEEEEEEvNS4_8identityENS4_13SM90_TMA_LOADES1B_vS1C_EENS_8epilogue10collective18CollectiveEpilogueINS1F_23Sm100TmaWarpSpecializedILi4ELi2ELi16ELb1ELb0EEEJSI_NS5_IJNST_ISF_SB_EENST_INSA_ILi16EEESB_EEEEESJ_SK_SJ_SK_NS1F_6fusion15FusionCallbacksIS1J_NS1O_17LinearCombinationISJ_fSJ_fLNS_15FloatRoundStyleE2EEESI_S1N_JEEENS4_5SM1004TMEM4LOAD26SM100_TMEM_LOAD_32dp32b16xES1D_NS12_INS13_ILi2ELi4ELi3EEES16_NST_INS5_IJS17_S1L_EEENS5_IJS1L_SB_EEEEEEENS4_39AutoVectorizingCopyWithAssumedAlignmentILi128EEENS4_14SM90_TMA_STOREES22_S24_S24_EEEvvEEEEvNT_6ParamsE)
        /*0b00*/ 	.short	0x0380
        /*0b02*/ 	.short	0x0800


	//----- nvinfo : EIATTR_SW_WAR
	.align		4
.L_55:
        /*0b04*/ 	.byte	0x04, 0x36
        /*0b06*/ 	.short	(.L_57 - .L_56)
.L_56:
        /*0b08*/ 	.word	0x00000008
.L_57:


//--------------------- .nv.callgraph             --------------------------
	.section	.nv.callgraph,"",@"SHT_CUDA_CALLGRAPH"
	.align	4
	.sectionentsize	8
	.align		4
        /*0000*/ 	.word	0x00000000
	.align		4
        /*0004*/ 	.word	0xffffffff
	.align		4
        /*0008*/ 	.word	index@(_ZN7cutlass13device_kernelINS_4gemm6kernel13GemmUniversalIN4cute5tupleIJiiiiEEENS1_10collective13CollectiveMmaINS1_35MainloopSm100TmaUmmaWarpSpecializedILi8ELi2ELi4ENS5_IJNS4_1CILi1EEENSA_ILi2EEESB_EEEEENS5_IJNSA_ILi128EEENSA_ILi64EEENSA_ILi32EEEEEENS_10tfloat32_tENS5_IJlSB_lEEESJ_SK_NS4_8TiledMMAINS4_8MMA_AtomIJNS4_17SM100_MMA_TF32_SSISJ_SJ_fLi128ELi64ELNS4_4UMMA5MajorE0ELSP_0ELNSO_7ScaleInE0ELSQ_0EEEEEENS4_6LayoutINS5_IJSB_SB_SB_EEENS5_IJNSA_ILi0EEESV_SV_EEEEENS5_IJNS4_10UnderscoreESY_SY_EEEEENS4_23SM90_TMA_LOAD_MULTICASTENS4_14ComposedLayoutINS4_7SwizzleILi3ELi4ELi3EEENS4_18smem_ptr_flag_bitsILi32EEENST_INS5_IJNSA_ILi8EEESH_EEENS5_IJSH_SB_EEEEEEEvNS4_8identityENS4_13SM90_TMA_LOADES1B_vS1C_EENS_8epilogue10collective18CollectiveEpilogueINS1F_23Sm100TmaWarpSpecializedILi4ELi2ELi16ELb1ELb0EEEJSI_NS5_IJNST_ISF_SB_EENST_INSA_ILi16EEESB_EEEEESJ_SK_SJ_SK_NS1F_6fusion15FusionCallbacksIS1J_NS1O_17LinearCombinationISJ_fSJ_fLNS_15FloatRoundStyleE2EEESI_S1N_JEEENS4_5SM1004TMEM4LOAD26SM100_TMEM_LOAD_32dp32b16xES1D_NS12_INS13_ILi2ELi4ELi3EEES16_NST_INS5_IJS17_S1L_EEENS5_IJS1L_SB_EEEEEEENS4_39AutoVectorizingCopyWithAssumedAlignmentILi128EEENS4_14SM90_TMA_STOREES22_S24_S24_EEEvvEEEEvNT_6ParamsE)
	.align		4
        /*000c*/ 	.word	index@(__assertfail)
	.align		4
        /*0010*/ 	.word	0x00000000
	.align		4
        /*0014*/ 	.word	0xfffffffe
	.align		4
        /*0018*/ 	.word	0x00000000
	.align		4
        /*001c*/ 	.word	0xfffffffd
	.align		4
        /*0020*/ 	.word	0x00000000
	.align		4
        /*0024*/ 	.word	0xfffffffc


//--------------------- .nv.constant4             --------------------------
	.section	.nv.constant4,"a",@progbits
	.align	8
	.align		8
.nv.constant4:
        /*0000*/ 	.dword	__assertfail
	.align		8
        /*0008*/ 	.dword	__unnamed_1
	.align		8
        /*0010*/ 	.dword	__unnamed_2
	.align		8
        /*0018*/ 	.dword	_ZN40_INTERNAL_f9a27d89_4_k_cu_7661cdc6_355934cuda3std3__45__cpo5beginE
	.align		8
        /*0020*/ 	.dword	_ZN40_INTERNAL_f9a27d89_4_k_cu_7661cdc6_355934cuda3std3__45__cpo3endE
	.align		8
        /*0028*/ 	.dword	_ZN40_INTERNAL_f9a27d89_4_k_cu_7661cdc6_355934cuda3std3__45__cpo6cbeginE
	.align		8
        /*0030*/ 	.dword	_ZN40_INTERNAL_f9a27d89_4_k_cu_7661cdc6_355934cuda3std3__45__cpo4cendE
	.align		8
        /*0038*/ 	.dword	_ZN40_INTERNAL_f9a27d89_4_k_cu_7661cdc6_355934cuda3std3__442_GLOBAL__N__f9a27d89_4_k_cu_7661cdc6_355936ignoreE
	.align		8
        /*0040*/ 	.dword	_ZN40_INTERNAL_f9a27d89_4_k_cu_7661cdc6_355934cuda3std3__419piecewise_constructE
	.align		8
        /*0048*/ 	.dword	_ZN40_INTERNAL_f9a27d89_4_k_cu_7661cdc6_355934cuda3std3__48in_placeE
	.align		8
        /*0050*/ 	.dword	_ZN40_INTERNAL_f9a27d89_4_k_cu_7661cdc6_355934cuda3std6ranges3__45__cpo4swapE
	.align		8
        /*0058*/ 	.dword	_ZN40_INTERNAL_f9a27d89_4_k_cu_7661cdc6_355934cuda3std6ranges3__45__cpo9iter_moveE
	.align		8
        /*0060*/ 	.dword	_ZN40_INTERNAL_f9a27d89_4_k_cu_7661cdc6_355934cute7productE
	.align		8
        /*0068*/ 	.dword	_ZN40_INTERNAL_f9a27d89_4_k_cu_7661cdc6_355934cute1_E
	.align		8
        /*0070*/ 	.dword	$str$25
	.align		8
        /*0078*/ 	.dword	$str$26
	.align		8
        /*0080*/ 	.dword	$str$27
	.align		8
        /*0088*/ 	.dword	$str$28


//--------------------- .text._ZN7cutlass13device_kernelINS_4gemm6kernel13GemmUniversalIN4cute5tupleIJiiiiEEENS1_10collective13CollectiveMmaINS1_35MainloopSm100TmaUmmaWarpSpecializedILi8ELi2ELi4ENS5_IJNS4_1CILi1EEENSA_ILi2EEESB_EEEEENS5_IJNSA_ILi128EEENSA_ILi64EEENSA_ILi32EEEEEENS_10tfloat32_tENS5_IJlSB_lEEESJ_SK_NS4_8TiledMMAINS4_8MMA_AtomIJNS4_17SM100_MMA_TF32_SSISJ_SJ_fLi128ELi64ELNS4_4UMMA5MajorE0ELSP_0ELNSO_7ScaleInE0ELSQ_0EEEEEENS4_6LayoutINS5_IJSB_SB_SB_EEENS5_IJNSA_ILi0EEESV_SV_EEEEENS5_IJNS4_10UnderscoreESY_SY_EEEEENS4_23SM90_TMA_LOAD_MULTICASTENS4_14ComposedLayoutINS4_7SwizzleILi3ELi4ELi3EEENS4_18smem_ptr_flag_bitsILi32EEENST_INS5_IJNSA_ILi8EEESH_EEENS5_IJSH_SB_EEEEEEEvNS4_8identityENS4_13SM90_TMA_LOADES1B_vS1C_EENS_8epilogue10collective18CollectiveEpilogueINS1F_23Sm100TmaWarpSpecializedILi4ELi2ELi16ELb1ELb0EEEJSI_NS5_IJNST_ISF_SB_EENST_INSA_ILi16EEESB_EEEEESJ_SK_SJ_SK_NS1F_6fusion15FusionCallbacksIS1J_NS1O_17LinearCombinationISJ_fSJ_fLNS_15FloatRoundStyleE2EEESI_S1N_JEEENS4_5SM1004TMEM4LOAD26SM100_TMEM_LOAD_32dp32b16xES1D_NS12_INS13_ILi2ELi4ELi3EEES16_NST_INS5_IJS17_S1L_EEENS5_IJS1L_SB_EEEEEEENS4_39AutoVectorizingCopyWithAssumedAlignmentILi128EEENS4_14SM90_TMA_STOREES22_S24_S24_EEEvvEEEEvNT_6ParamsE --------------------------
	.section	.text._ZN7cutlass13device_kernelINS_4gemm6kernel13GemmUniversalIN4cute5tupleIJiiiiEEENS1_10collective13CollectiveMmaINS1_35MainloopSm100TmaUmmaWarpSpecializedILi8ELi2ELi4ENS5_IJNS4_1CILi1EEENSA_ILi2EEESB_EEEEENS5_IJNSA_ILi128EEENSA_ILi64EEENSA_ILi32EEEEEENS_10tfloat32_tENS5_IJlSB_lEEESJ_SK_NS4_8TiledMMAINS4_8MMA_AtomIJNS4_17SM100_MMA_TF32_SSISJ_SJ_fLi128ELi64ELNS4_4UMMA5MajorE0ELSP_0ELNSO_7ScaleInE0ELSQ_0EEEEEENS4_6LayoutINS5_IJSB_SB_SB_EEENS5_IJNSA_ILi0EEESV_SV_EEEEENS5_IJNS4_10UnderscoreESY_SY_EEEEENS4_23SM90_TMA_LOAD_MULTICASTENS4_14ComposedLayoutINS4_7SwizzleILi3ELi4ELi3EEENS4_18smem_ptr_flag_bitsILi32EEENST_INS5_IJNSA_ILi8EEESH_EEENS5_IJSH_SB_EEEEEEEvNS4_8identityENS4_13SM90_TMA_LOADES1B_vS1C_EENS_8epilogue10collective18CollectiveEpilogueINS1F_23Sm100TmaWarpSpecializedILi4ELi2ELi16ELb1ELb0EEEJSI_NS5_IJNST_ISF_SB_EENST_INSA_ILi16EEESB_EEEEESJ_SK_SJ_SK_NS1F_6fusion15FusionCallbacksIS1J_NS1O_17LinearCombinationISJ_fSJ_fLNS_15FloatRoundStyleE2EEESI_S1N_JEEENS4_5SM1004TMEM4LOAD26SM100_TMEM_LOAD_32dp32b16xES1D_NS12_INS13_ILi2ELi4ELi3EEES16_NST_INS5_IJS17_S1L_EEENS5_IJS1L_SB_EEEEEEENS4_39AutoVectorizingCopyWithAssumedAlignmentILi128EEENS4_14SM90_TMA_STOREES22_S24_S24_EEEvvEEEEvNT_6ParamsE,"ax",@progbits
	.align	128
.text._ZN7cutlass13device_kernelINS_4gemm6kernel13GemmUniversalIN4cute5tupleIJiiiiEEENS1_10collective13CollectiveMmaINS1_35MainloopSm100TmaUmmaWarpSpecializedILi8ELi2ELi4ENS5_IJNS4_1CILi1EEENSA_ILi2EEESB_EEEEENS5_IJNSA_ILi128EEENSA_ILi64EEENSA_ILi32EEEEEENS_10tfloat32_tENS5_IJlSB_lEEESJ_SK_NS4_8TiledMMAINS4_8MMA_AtomIJNS4_17SM100_MMA_TF32_SSISJ_SJ_fLi128ELi64ELNS4_4UMMA5MajorE0ELSP_0ELNSO_7ScaleInE0ELSQ_0EEEEEENS4_6LayoutINS5_IJSB_SB_SB_EEENS5_IJNSA_ILi0EEESV_SV_EEEEENS5_IJNS4_10UnderscoreESY_SY_EEEEENS4_23SM90_TMA_LOAD_MULTICASTENS4_14ComposedLayoutINS4_7SwizzleILi3ELi4ELi3EEENS4_18smem_ptr_flag_bitsILi32EEENST_INS5_IJNSA_ILi8EEESH_EEENS5_IJSH_SB_EEEEEEEvNS4_8identityENS4_13SM90_TMA_LOADES1B_vS1C_EENS_8epilogue10collective18CollectiveEpilogueINS1F_23Sm100TmaWarpSpecializedILi4ELi2ELi16ELb1ELb0EEEJSI_NS5_IJNST_ISF_SB_EENST_INSA_ILi16EEESB_EEEEESJ_SK_SJ_SK_NS1F_6fusion15FusionCallbacksIS1J_NS1O_17LinearCombinationISJ_fSJ_fLNS_15FloatRoundStyleE2EEESI_S1N_JEEENS4_5SM1004TMEM4LOAD26SM100_TMEM_LOAD_32dp32b16xES1D_NS12_INS13_ILi2ELi4ELi3EEES16_NST_INS5_IJS17_S1L_EEENS5_IJS1L_SB_EEEEEEENS4_39AutoVectorizingCopyWithAssumedAlignmentILi128EEENS4_14SM90_TMA_STOREES22_S24_S24_EEEvvEEEEvNT_6ParamsE:
        .type           _ZN7cutlass13device_kernelINS_4gemm6kernel13GemmUniversalIN4cute5tupleIJiiiiEEENS1_10collective13CollectiveMmaINS1_35MainloopSm100TmaUmmaWarpSpecializedILi8ELi2ELi4ENS5_IJNS4_1CILi1EEENSA_ILi2EEESB_EEEEENS5_IJNSA_ILi128EEENSA_ILi64EEENSA_ILi32EEEEEENS_10tfloat32_tENS5_IJlSB_lEEESJ_SK_NS4_8TiledMMAINS4_8MMA_AtomIJNS4_17SM100_MMA_TF32_SSISJ_SJ_fLi128ELi64ELNS4_4UMMA5MajorE0ELSP_0ELNSO_7ScaleInE0ELSQ_0EEEEEENS4_6LayoutINS5_IJSB_SB_SB_EEENS5_IJNSA_ILi0EEESV_SV_EEEEENS5_IJNS4_10UnderscoreESY_SY_EEEEENS4_23SM90_TMA_LOAD_MULTICASTENS4_14ComposedLayoutINS4_7SwizzleILi3ELi4ELi3EEENS4_18smem_ptr_flag_bitsILi32EEENST_INS5_IJNSA_ILi8EEESH_EEENS5_IJSH_SB_EEEEEEEvNS4_8identityENS4_13SM90_TMA_LOADES1B_vS1C_EENS_8epilogue10collective18CollectiveEpilogueINS1F_23Sm100TmaWarpSpecializedILi4ELi2ELi16ELb1ELb0EEEJSI_NS5_IJNST_ISF_SB_EENST_INSA_ILi16EEESB_EEEEESJ_SK_SJ_SK_NS1F_6fusion15FusionCallbacksIS1J_NS1O_17LinearCombinationISJ_fSJ_fLNS_15FloatRoundStyleE2EEESI_S1N_JEEENS4_5SM1004TMEM4LOAD26SM100_TMEM_LOAD_32dp32b16xES1D_NS12_INS13_ILi2ELi4ELi3EEES16_NST_INS5_IJS17_S1L_EEENS5_IJS1L_SB_EEEEEEENS4_39AutoVectorizingCopyWithAssumedAlignmentILi128EEENS4_14SM90_TMA_STOREES22_S24_S24_EEEvvEEEEvNT_6ParamsE,@function
        .size           _ZN7cutlass13device_kernelINS_4gemm6kernel13GemmUniversalIN4cute5tupleIJiiiiEEENS1_10collective13CollectiveMmaINS1_35MainloopSm100TmaUmmaWarpSpecializedILi8ELi2ELi4ENS5_IJNS4_1CILi1EEENSA_ILi2EEESB_EEEEENS5_IJNSA_ILi128EEENSA_ILi64EEENSA_ILi32EEEEEENS_10tfloat32_tENS5_IJlSB_lEEESJ_SK_NS4_8TiledMMAINS4_8MMA_AtomIJNS4_17SM100_MMA_TF32_SSISJ_SJ_fLi128ELi64ELNS4_4UMMA5MajorE0ELSP_0ELNSO_7ScaleInE0ELSQ_0EEEEEENS4_6LayoutINS5_IJSB_SB_SB_EEENS5_IJNSA_ILi0EEESV_SV_EEEEENS5_IJNS4_10UnderscoreESY_SY_EEEEENS4_23SM90_TMA_LOAD_MULTICASTENS4_14ComposedLayoutINS4_7SwizzleILi3ELi4ELi3EEENS4_18smem_ptr_flag_bitsILi32EEENST_INS5_IJNSA_ILi8EEESH_EEENS5_IJSH_SB_EEEEEEEvNS4_8identityENS4_13SM90_TMA_LOADES1B_vS1C_EENS_8epilogue10collective18CollectiveEpilogueINS1F_23Sm100TmaWarpSpecializedILi4ELi2ELi16ELb1ELb0EEEJSI_NS5_IJNST_ISF_SB_EENST_INSA_ILi16EEESB_EEEEESJ_SK_SJ_SK_NS1F_6fusion15FusionCallbacksIS1J_NS1O_17LinearCombinationISJ_fSJ_fLNS_15FloatRoundStyleE2EEESI_S1N_JEEENS4_5SM1004TMEM4LOAD26SM100_TMEM_LOAD_32dp32b16xES1D_NS12_INS13_ILi2ELi4ELi3EEES16_NST_INS5_IJS17_S1L_EEENS5_IJS1L_SB_EEEEEEENS4_39AutoVectorizingCopyWithAssumedAlignmentILi128EEENS4_14SM90_TMA_STOREES22_S24_S24_EEEvvEEEEvNT_6ParamsE,(.L_x_196 - _ZN7cutlass13device_kernelINS_4gemm6kernel13GemmUniversalIN4cute5tupleIJiiiiEEENS1_10collective13CollectiveMmaINS1_35MainloopSm100TmaUmmaWarpSpecializedILi8ELi2ELi4ENS5_IJNS4_1CILi1EEENSA_ILi2EEESB_EEEEENS5_IJNSA_ILi128EEENSA_ILi64EEENSA_ILi32EEEEEENS_10tfloat32_tENS5_IJlSB_lEEESJ_SK_NS4_8TiledMMAINS4_8MMA_AtomIJNS4_17SM100_MMA_TF32_SSISJ_SJ_fLi128ELi64ELNS4_4UMMA5MajorE0ELSP_0ELNSO_7ScaleInE0ELSQ_0EEEEEENS4_6LayoutINS5_IJSB_SB_SB_EEENS5_IJNSA_ILi0EEESV_SV_EEEEENS5_IJNS4_10UnderscoreESY_SY_EEEEENS4_23SM90_TMA_LOAD_MULTICASTENS4_14ComposedLayoutINS4_7SwizzleILi3ELi4ELi3EEENS4_18smem_ptr_flag_bitsILi32EEENST_INS5_IJNSA_ILi8EEESH_EEENS5_IJSH_SB_EEEEEEEvNS4_8identityENS4_13SM90_TMA_LOADES1B_vS1C_EENS_8epilogue10collective18CollectiveEpilogueINS1F_23Sm100TmaWarpSpecializedILi4ELi2ELi16ELb1ELb0EEEJSI_NS5_IJNST_ISF_SB_EENST_INSA_ILi16EEESB_EEEEESJ_SK_SJ_SK_NS1F_6fusion15FusionCallbacksIS1J_NS1O_17LinearCombinationISJ_fSJ_fLNS_15FloatRoundStyleE2EEESI_S1N_JEEENS4_5SM1004TMEM4LOAD26SM100_TMEM_LOAD_32dp32b16xES1D_NS12_INS13_ILi2ELi4ELi3EEES16_NST_INS5_IJS17_S1L_EEENS5_IJS1L_SB_EEEEEEENS4_39AutoVectorizingCopyWithAssumedAlignmentILi128EEENS4_14SM90_TMA_STOREES22_S24_S24_EEEvvEEEEvNT_6ParamsE)
        .other          _ZN7cutlass13device_kernelINS_4gemm6kernel13GemmUniversalIN4cute5tupleIJiiiiEEENS1_10collective13CollectiveMmaINS1_35MainloopSm100TmaUmmaWarpSpecializedILi8ELi2ELi4ENS5_IJNS4_1CILi1EEENSA_ILi2EEESB_EEEEENS5_IJNSA_ILi128EEENSA_ILi64EEENSA_ILi32EEEEEENS_10tfloat32_tENS5_IJlSB_lEEESJ_SK_NS4_8TiledMMAINS4_8MMA_AtomIJNS4_17SM100_MMA_TF32_SSISJ_SJ_fLi128ELi64ELNS4_4UMMA5MajorE0ELSP_0ELNSO_7ScaleInE0ELSQ_0EEEEEENS4_6LayoutINS5_IJSB_SB_SB_EEENS5_IJNSA_ILi0EEESV_SV_EEEEENS5_IJNS4_10UnderscoreESY_SY_EEEEENS4_23SM90_TMA_LOAD_MULTICASTENS4_14ComposedLayoutINS4_7SwizzleILi3ELi4ELi3EEENS4_18smem_ptr_flag_bitsILi32EEENST_INS5_IJNSA_ILi8EEESH_EEENS5_IJSH_SB_EEEEEEEvNS4_8identityENS4_13SM90_TMA_LOADES1B_vS1C_EENS_8epilogue10collective18CollectiveEpilogueINS1F_23Sm100TmaWarpSpecializedILi4ELi2ELi16ELb1ELb0EEEJSI_NS5_IJNST_ISF_SB_EENST_INSA_ILi16EEESB_EEEEESJ_SK_SJ_SK_NS1F_6fusion15FusionCallbacksIS1J_NS1O_17LinearCombinationISJ_fSJ_fLNS_15FloatRoundStyleE2EEESI_S1N_JEEENS4_5SM1004TMEM4LOAD26SM100_TMEM_LOAD_32dp32b16xES1D_NS12_INS13_ILi2ELi4ELi3EEES16_NST_INS5_IJS17_S1L_EEENS5_IJS1L_SB_EEEEEEENS4_39AutoVectorizingCopyWithAssumedAlignmentILi128EEENS4_14SM90_TMA_STOREES22_S24_S24_EEEvvEEEEvNT_6ParamsE,@"STO_CUDA_ENTRY STV_DEFAULT"
_ZN7cutlass13device_kernelINS_4gemm6kernel13GemmUniversalIN4cute5tupleIJiiiiEEENS1_10collective13CollectiveMmaINS1_35MainloopSm100TmaUmmaWarpSpecializedILi8ELi2ELi4ENS5_IJNS4_1CILi1EEENSA_ILi2EEESB_EEEEENS5_IJNSA_ILi128EEENSA_ILi64EEENSA_ILi32EEEEEENS_10tfloat32_tENS5_IJlSB_lEEESJ_SK_NS4_8TiledMMAINS4_8MMA_AtomIJNS4_17SM100_MMA_TF32_SSISJ_SJ_fLi128ELi64ELNS4_4UMMA5MajorE0ELSP_0ELNSO_7ScaleInE0ELSQ_0EEEEEENS4_6LayoutINS5_IJSB_SB_SB_EEENS5_IJNSA_ILi0EEESV_SV_EEEEENS5_IJNS4_10UnderscoreESY_SY_EEEEENS4_23SM90_TMA_LOAD_MULTICASTENS4_14ComposedLayoutINS4_7SwizzleILi3ELi4ELi3EEENS4_18smem_ptr_flag_bitsILi32EEENST_INS5_IJNSA_ILi8EEESH_EEENS5_IJSH_SB_EEEEEEEvNS4_8identityENS4_13SM90_TMA_LOADES1B_vS1C_EENS_8epilogue10collective18CollectiveEpilogueINS1F_23Sm100TmaWarpSpecializedILi4ELi2ELi16ELb1ELb0EEEJSI_NS5_IJNST_ISF_SB_EENST_INSA_ILi16EEESB_EEEEESJ_SK_SJ_SK_NS1F_6fusion15FusionCallbacksIS1J_NS1O_17LinearCombinationISJ_fSJ_fLNS_15FloatRoundStyleE2EEESI_S1N_JEEENS4_5SM1004TMEM4LOAD26SM100_TMEM_LOAD_32dp32b16xES1D_NS12_INS13_ILi2ELi4ELi3EEES16_NST_INS5_IJS17_S1L_EEENS5_IJS1L_SB_EEEEEEENS4_39AutoVectorizingCopyWithAssumedAlignmentILi128EEENS4_14SM90_TMA_STOREES22_S24_S24_EEEvvEEEEvNT_6ParamsE:
[----:B------:R-:W1:Y:S01]  /*0000*/  LDC R1, c[0x0][0x37c] ;  /* 0x0000df00ff017b82 */ /* 0x000e620000000800 */
[----:B------:R-:W2:Y:S01]  /*0010*/  S2R R67, SR_TID.X ;  /* 0x0000000000437919 */ /* 0x000ea20000002100 */
[----:B------:R-:W3:Y:S01]  /*0020*/  LDCU.64 UR8, c[0x0][0x890] ;  /* 0x00011200ff0877ac */ /* 0x000ee20008000a00 */
[----:B------:R-:W-:Y:S02]  /*0030*/  PRMT R52, RZ, 0x7610, R52 ;  /* 0x00007610ff347816 */ /* 0x000fe40000000034 */
[----:B------:R-:W-:Y:S01]  /*0040*/  ELECT P3, URZ, PT ;  /* 0x0000000000ff782f */ /* 0x000fe20003860000 */
[----:B---3--:R-:W-:-:S04]  /*0050*/  UISETP.NE.U32.AND UP0, UPT, UR8, URZ, UPT ;  /* 0x000000ff0800728c */ /* 0x008fc8000bf05070 */
[----:B------:R-:W-:Y:S01]  /*0060*/  UISETP.NE.AND.EX UP0, UPT, UR9, URZ, UPT, UP0 ;  /* 0x000000ff0900728c */ /* 0x000fe2000bf05300 */
[----:B--2---:R-:W-:-:S05]  /*0070*/  SHF.R.U32.HI R53, RZ, 0x5, R67 ;  /* 0x00000005ff357819 */ /* 0x004fca0000011643 */
[----:B------:R-:W2:Y:S02]  /*0080*/  SHFL.IDX PT, R0, R53, RZ, 0x1f ;  /* 0x00001fff35007589 */ /* 0x000ea400000e0000 */
[----:B--2---:R-:W-:Y:S01]  /*0090*/  R2UR UR17, R0 ;  /* 0x00000000001172ca */ /* 0x004fe200000e0000 */
[----:B-1----:R-:W-:-:S14]  /*00a0*/  BRA.U UP0, `(.L_x_0) ;  /* 0x0000000100307547 */ /* 0x002fdc000b800000 */
[----:B------:R-:W1:Y:S02]  /*00b0*/  LDCU.64 UR4, c[0x0][0x888] ;  /* 0x00011100ff0477ac */ /* 0x000e640008000a00 */
[----:B-1----:R-:W-:-:S04]  /*00c0*/  UISETP.NE.U32.AND UP0, UPT, UR4, URZ, UPT ;  /* 0x000000ff0400728c */ /* 0x002fc8000bf05070 */
[----:B------:R-:W-:-:S09]  /*00d0*/  UISETP.NE.AND.EX UP0, UPT, UR5, URZ, UPT, UP0 ;  /* 0x000000ff0500728c */ /* 0x000fd2000bf05300 */
[----:B------:R-:W-:Y:S05]  /*00e0*/  BRA.U !UP0, `(.L_x_1) ;  /* 0x0000000108147547 */ /* 0x000fea000b800000 */
[----:B------:R-:W1:Y:S01]  /*00f0*/  LDC.64 R2, c[0x0][0x888] ;  /* 0x00022200ff027b82 */ /* 0x000e620000000a00 */
[----:B------:R-:W1:Y:S02]  /*0100*/  LDCU.64 UR4, c[0x0][0x358] ;  /* 0x00006b00ff0477ac */ /* 0x000e640008000a00 */
[----:B-1----:R1:W5:Y:S01]  /*0110*/  LDG.E R27, desc[UR4][R2.64] ;  /* 0x00000004021b7981 */ /* 0x002362000c1e1900 */
[----:B------:R-:W-:Y:S01]  /*0120*/  HFMA2 R52, -RZ, RZ, 0, 5.9604644775390625e-08 ;  /* 0x00000001ff347431 */ /* 0x000fe200000001ff */
[----:B------:R-:W-:Y:S05]  /*0130*/  BRA `(.L_x_0) ;  /* 0x00000000000c7947 */ /* 0x000fea0003800000 */
.L_x_1:
[----:B------:R-:W1:Y:S01]  /*0140*/  LDCU UR4, c[0x0][0x880] ;  /* 0x00011000ff0477ac */ /* 0x000e620008000800 */
[----:B------:R-:W-:Y:S01]  /*0150*/  HFMA2 R52, -RZ, RZ, 0, 5.9604644775390625e-08 ;  /* 0x00000001ff347431 */ /* 0x000fe200000001ff */
[----:B-1----:R-:W-:-:S07]  /*0160*/  MOV R27, UR4 ;  /* 0x00000004001b7c02 */ /* 0x002fce0008000f00 */
.L_x_0:
[----:B------:R-:W2:Y:S02]  /*0170*/  LDCU.64 UR4, c[0x0][0x8b0] ;  /* 0x00011600ff0477ac */ /* 0x000ea40008000a00 */
[----:B--2---:R-:W-:-:S04]  /*0180*/  UISETP.NE.U32.AND UP0, UPT, UR4, URZ, UPT ;  /* 0x000000ff0400728c */ /* 0x004fc8000bf05070 */
[----:B------:R-:W-:-:S09]  /*0190*/  UISETP.NE.AND.EX UP0, UPT, UR5, URZ, UPT, UP0 ;  /* 0x000000ff0500728c */ /* 0x000fd2000bf05300 */
[----:B------:R-:W-:Y:S05]  /*01a0*/  BRA.U UP0, `(.L_x_2) ;  /* 0x0000000100287547 */ /* 0x000fea000b800000 */
[----:B------:R-:W2:Y:S02]  /*01b0*/  LDCU.64 UR4, c[0x0][0x8a8] ;  /* 0x00011500ff0477ac */ /* 0x000ea40008000a00 */
[----:B--2---:R-:W-:-:S04]  /*01c0*/  UISETP.NE.U32.AND UP0, UPT, UR4, URZ, UPT ;  /* 0x000000ff0400728c */ /* 0x004fc8000bf05070 */
[----:B------:R-:W-:-:S09]  /*01d0*/  UISETP.NE.AND.EX UP0, UPT, UR5, URZ, UPT, UP0 ;  /* 0x000000ff0500728c */ /* 0x000fd2000bf05300 */
[----:B------:R-:W-:Y:S05]  /*01e0*/  BRA.U !UP0, `(.L_x_3) ;  /* 0x0000000108107547 */ /* 0x000fea000b800000 */
[----:B------:R-:W2:Y:S01]  /*01f0*/  LDC.64 R24, c[0x0][0x8a8] ;  /* 0x00022a00ff187b82 */ /* 0x000ea20000000a00 */
[----:B------:R-:W2:Y:S02]  /*0200*/  LDCU.64 UR4, c[0x0][0x358] ;  /* 0x00006b00ff0477ac */ /* 0x000ea40008000a00 */
[----:B--2---:R2:W5:Y:S01]  /*0210*/  LDG.E R24, desc[UR4][R24.64] ;  /* 0x0000000418187981 */ /* 0x004562000c1e1900 */
[----:B------:R-:W-:Y:S05]  /*0220*/  BRA `(.L_x_2) ;  /* 0x0000000000087947 */ /* 0x000fea0003800000 */
.L_x_3:
[----:B------:R-:W2:Y:S02]  /*0230*/  LDCU UR4, c[0x0][0x8a0] ;  /* 0x00011400ff0477ac */ /* 0x000ea40008000800 */
[----:B--2---:R-:W-:Y:S02]  /*0240*/  MOV R24, UR4 ;  /* 0x0000000400187c02 */ /* 0x004fe40008000f00 */
.L_x_2:
[----:B------:R-:W-:Y:S01]  /*0250*/  IMAD.U32 R0, RZ, RZ, UR17 ;  /* 0x00000011ff007e24 */ /* 0x000fe2000f8e00ff */
[----:B------:R-:W-:Y:S04]  /*0260*/  BSSY.RECONVERGENT B0, `(.L_x_4) ;  /* 0x000000c000007945 */ /* 0x000fe80003800200 */
[C---:B------:R-:W-:Y:S02]  /*0270*/  ISETP.NE.OR P1, PT, R0.reuse, 0x1, !P3 ;  /* 0x000000010000780c */ /* 0x040fe40005f25670 */
[----:B------:R-:W-:-:S11]  /*0280*/  ISETP.NE.OR P0, PT, R0, 0x3, !P3 ;  /* 0x000000030000780c */ /* 0x000fd60005f05670 */
[----:B------:R-:W-:Y:S05]  /*0290*/  @P1 BRA `(.L_x_5) ;  /* 0x0000000000201947 */ /* 0x000fea0003800000 */
[----:B------:R-:W3:Y:S02]  /*02a0*/  LDCU.64 UR4, c[0x0][0x348] ;  /* 0x00006900ff0477ac */ /* 0x000ee40008000a00 */
[----:B---3--:R-:W-:Y:S02]  /*02b0*/  UIADD3 UR6, UP1, UPT, UR4, 0x80, URZ ;  /* 0x0000008004067890 */ /* 0x008fe4000ff3e0ff */
[----:B------:R-:W-:Y:S02]  /*02c0*/  UIADD3 UR4, UP0, UPT, UR4, 0x180, URZ ;  /* 0x0000018004047890 */ /* 0x000fe4000ff1e0ff */
[----:B------:R-:W-:Y:S02]  /*02d0*/  UIADD3.X UR7, UPT, UPT, URZ, UR5, URZ, UP1, !UPT ;  /* 0x00000005ff077290 */ /* 0x000fe40008ffe4ff */
[----:B------:R-:W-:-:S07]  /*02e0*/  UIADD3.X UR5, UPT, UPT, URZ, UR5, URZ, UP0, !UPT ;  /* 0x00000005ff057290 */ /* 0x000fce00087fe4ff */
[----:B------:R3:W-:Y:S02]  /*02f0*/  UTMACCTL.PF [UR6] ;  /* 0x00000000060079b9 */ /* 0x0007e40008040000 */
[----:B------:R3:W-:Y:S02]  /*0300*/  UTMACCTL.PF [UR4] ;  /* 0x00000000040079b9 */ /* 0x0007e40008040000 */
[----:B---3--:R-:W-:Y:S01]  /*0310*/  NOP ;  /* 0x0000000000007918 */ /* 0x008fe20000000000 */
.L_x_5:
[----:B------:R-:W-:Y:S05]  /*0320*/  BSYNC.RECONVERGENT B0 ;  /* 0x0000000000007941 */ /* 0x000fea0003800200 */
.L_x_4:
[----:B------:R-:W-:Y:S04]  /*0330*/  BSSY.RECONVERGENT B0, `(.L_x_6) ;  /* 0x000000a000007945 */ /* 0x000fe80003800200 */
        /* <DEDUP_REMOVED lines=9> */
.L_x_7:
[----:B------:R-:W-:Y:S05]  /*03d0*/  BSYNC.RECONVERGENT B0 ;  /* 0x0000000000007941 */ /* 0x000fea0003800200 */
.L_x_6:
[----:B------:R-:W3:Y:S01]  /*03e0*/  LDCU.64 UR4, c[0x0][0x888] ;  /* 0x00011100ff0477ac */ /* 0x000ee20008000a00 */
[----:B------:R-:W-:Y:S02]  /*03f0*/  UISETP.EQ.U32.AND UP1, UPT, UR8, URZ, UPT ;  /* 0x000000ff0800728c */ /* 0x000fe4000bf22070 */
[----:B------:R-:W-:Y:S02]  /*0400*/  UPLOP3.LUT UP3, UPT, UPT, UPT, UPT, 0x80, 0x8 ;  /* 0x000000000008789c */ /* 0x000fe40003f6f070 */
[----:B---3--:R-:W-:-:S04]  /*0410*/  UISETP.NE.U32.AND UP0, UPT, UR4, URZ, UPT ;  /* 0x000000ff0400728c */ /* 0x008fc8000bf05070 */
[----:B------:R-:W-:-:S04]  /*0420*/  UISETP.NE.AND.EX UP0, UPT, UR5, URZ, UPT, UP0 ;  /* 0x000000ff0500728c */ /* 0x000fc8000bf05300 */
[----:B------:R-:W-:-:S04]  /*0430*/  UISETP.EQ.OR.EX UP2, UPT, UR9, URZ, !UP0, UP1 ;  /* 0x000000ff0900728c */ /* 0x000fc8000c742710 */
[----:B------:R-:W-:-:S06]  /*0440*/  UP2UR UR4, UPR, URZ, 0x4 ;  /* 0x00000004ff047883 */ /* 0x000fcc0008000000 */
[----:B------:R-:W-:Y:S01]  /*0450*/  MOV R56, UR4 ;  /* 0x0000000400387c02 */ /* 0x000fe20008000f00 */
[----:B------:R-:W-:Y:S06]  /*0460*/  BRA.U !UP2, `(.L_x_8) ;  /* 0x000000010a207547 */ /* 0x000fec000b800000 */
[----:B------:R-:W-:Y:S01]  /*0470*/  UISETP.NE.U32.AND UP1, UPT, UR8, URZ, UPT ;  /* 0x000000ff0800728c */ /* 0x000fe2000bf25070 */
[----:B-----5:R-:W-:Y:S01]  /*0480*/  FSETP.NEU.AND P0, PT, R27, RZ, PT ;  /* 0x000000ff1b00720b */ /* 0x020fe20003f0d000 */
[----:B------:R-:W-:Y:S02]  /*0490*/  USEL UR4, URZ, 0xffffffff, UP0 ;  /* 0xffffffffff047887 */ /* 0x000fe40008000000 */
[----:B------:R-:W-:-:S10]  /*04a0*/  UISETP.NE.AND.EX UP1, UPT, UR9, URZ, UPT, UP1 ;  /* 0x000000ff0900728c */ /* 0x000fd4000bf25310 */
[----:B------:R-:W-:Y:S01]  /*04b0*/  VOTEU.ANY UP0, P0 ;  /* 0x0000000000ff7886 */ /* 0x000fe20000000100 */
[----:B------:R-:W-:-:S04]  /*04c0*/  @!UP1 USEL UR4, URZ, 0xffffffff, UP0 ;  /* 0xffffffffff049887 */ /* 0x000fc80008000000 */
[----:B------:R-:W-:-:S04]  /*04d0*/  ULOP3.LUT UR4, UR4, 0x1, URZ, 0xc0, !UPT ;  /* 0x0000000104047892 */ /* 0x000fc8000f8ec0ff */
[----:B------:R-:W-:-:S11]  /*04e0*/  UISETP.NE.U32.AND UP3, UPT, UR4, 0x1, UPT ;  /* 0x000000010400788c */ /* 0x000fd6000bf65070 */
.L_x_8:
[----:B-1----:R-:W1:Y:S01]  /*04f0*/  SHFL.IDX PT, R2, R53, RZ, 0x1f ;  /* 0x00001fff35027589 */ /* 0x002e6200000e0000 */
[----:B------:R-:W-:-:S04]  /*0500*/  UISETP.NE.AND UP0, UPT, UR17, 0x2, UPT ;  /* 0x000000021100788c */ /* 0x000fc8000bf05270 */
[----:B------:R-:W-:Y:S01]  /*0510*/  USEL UR48, URZ, 0x1, UP0 ;  /* 0x00000001ff307887 */ /* 0x000fe20008000000 */
[----:B-1----:R-:W-:-:S13]  /*0520*/  ISETP.NE.AND P0, PT, R2, RZ, PT ;  /* 0x000000ff0200720c */ /* 0x002fda0003f05270 */
[----:B------:R-:W-:Y:S05]  /*0530*/  @P0 BRA `(.L_x_9) ;  /* 0x0000000000840947 */ /* 0x000fea0003800000 */
[----:B------:R-:W-:Y:S01]  /*0540*/  ELECT P0, URZ, PT ;  /* 0x0000000000ff782f */ /* 0x000fe20003800000 */
[----:B------:R-:W-:-:S12]  /*0550*/  BSSY.RECONVERGENT B0, `(.L_x_9) ;  /* 0x000001f000007945 */ /* 0x000fd80003800200 */
[----:B------:R-:W-:Y:S05]  /*0560*/  @!P0 BRA `(.L_x_10) ;  /* 0x0000000000748947 */ /* 0x000fea0003800000 */
[----:B------:R-:W1:Y:S01]  /*0570*/  S2UR UR4, SR_CgaCtaId ;  /* 0x00000000000479c3 */ /* 0x000e620000008800 */
[----:B------:R-:W-:Y:S01]  /*0580*/  UMOV UR5, 0x400 ;  /* 0x0000040000057882 */ /* 0x000fe20000000000 */
[----:B------:R-:W-:Y:S01]  /*0590*/  UMOV UR8, 0x1 ;  /* 0x0000000100087882 */ /* 0x000fe20000000000 */
[----:B------:R-:W-:Y:S01]  /*05a0*/  UMOV UR6, 0x2 ;  /* 0x0000000200067882 */ /* 0x000fe20000000000 */
[----:B------:R-:W-:-:S04]  /*05b0*/  UIADD3 UR8, UPT, UPT, -UR8, 0x100000, URZ ;  /* 0x0010000008087890 */ /* 0x000fc8000fffe1ff */
[----:B------:R-:W-:Y:S02]  /*05c0*/  USHF.L.U32 UR9, UR8, 0xb, URZ ;  /* 0x0000000b08097899 */ /* 0x000fe400080006ff */
[----:B------:R-:W-:Y:S02]  /*05d0*/  USHF.L.U32 UR8, UR8, 0x1, URZ ;  /* 0x0000000108087899 */ /* 0x000fe400080006ff */
[----:B------:R-:W-:-:S04]  /*05e0*/  UIADD3 UR6, UPT, UPT, -UR6, 0x100000, URZ ;  /* 0x0010000006067890 */ /* 0x000fc8000fffe1ff */
[----:B------:R-:W-:Y:S02]  /*05f0*/  USHF.L.U32 UR7, UR6, 0xb, URZ ;  /* 0x0000000b06077899 */ /* 0x000fe400080006ff */
[----:B------:R-:W-:Y:S02]  /*0600*/  USHF.L.U32 UR6, UR6, 0x1, URZ ;  /* 0x0000000106067899 */ /* 0x000fe400080006ff */
[----:B-1----:R-:W-:Y:S01]  /*0610*/  ULEA UR4, UR4, UR5, 0x18 ;  /* 0x0000000504047291 */ /* 0x002fe2000f8ec0ff */
[----:B------:R-:W1:Y:S11]  /*0620*/  FENCE.VIEW.ASYNC.S ;  /* 0x00000000000073c6 */ /* 0x000e760000000000 */
[----:B-1----:R1:W3:Y:S01]  /*0630*/  SYNCS.EXCH.64 URZ, [UR4], UR8 ;  /* 0x0000000804ff75b2 */ /* 0x0022e20008000100 */
[----:B------:R1:W4:Y:S01]  /*0640*/  SYNCS.EXCH.64 URZ, [UR4+0x40], UR6 ;  /* 0x0000400604ff75b2 */ /* 0x0003220008000100 */
[----:B------:R1:W1:Y:S01]  /*0650*/  SYNCS.EXCH.64 URZ, [UR4+0x8], UR8 ;  /* 0x0000080804ff75b2 */ /* 0x0002620008000100 */
        /* <DEDUP_REMOVED lines=13> */
[----:B------:R-:W-:Y:S01]  /*0730*/  NOP ;  /* 0x0000000000007918 */ /* 0x000fe20000000000 */
.L_x_10:
[----:B-1----:R-:W-:Y:S05]  /*0740*/  BSYNC.RECONVERGENT B0 ;  /* 0x0000000000007941 */ /* 0x002fea0003800200 */
.L_x_9:
[----:B------:R-:W1:Y:S01]  /*0750*/  SHFL.IDX PT, R2, R53, RZ, 0x1f ;  /* 0x00001fff35027589 */ /* 0x000e6200000e0000 */
[----:B------:R-:W-:Y:S01]  /*0760*/  NOP ;  /* 0x0000000000007918 */ /* 0x000fe20000000000 */
[----:B-1----:R-:W-:-:S13]  /*0770*/  ISETP.NE.AND P0, PT, R2, 0x1, PT ;  /* 0x000000010200780c */ /* 0x002fda0003f05270 */
[----:B------:R-:W-:Y:S05]  /*0780*/  @P0 BRA `(.L_x_11) ;  /* 0x0000000000580947 */ /* 0x000fea0003800000 */
        /* <DEDUP_REMOVED lines=9> */
[----:B------:R-:W-:Y:S01]  /*0820*/  USHF.L.U32 UR6, UR6, 0x1, URZ ;  /* 0x0000000106067899 */ /* 0x000fe200080006ff */
[----:B------:R-:W-:Y:S01]  /*0830*/  ELECT P0, URZ, PT ;  /* 0x0000000000ff782f */ /* 0x000fe20003800000 */
[----:B-1----:R-:W-:Y:S01]  /*0840*/  ULEA UR4, UR4, UR5, 0x18 ;  /* 0x0000000504047291 */ /* 0x002fe2000f8ec0ff */
[----:B------:R-:W1:Y:S11]  /*0850*/  FENCE.VIEW.ASYNC.S ;  /* 0x00000000000073c6 */ /* 0x000e760000000000 */
[----:B-1----:R1:W1:Y:S01]  /*0860*/  SYNCS.EXCH.64 URZ, [UR4+0x80], UR8 ;  /* 0x0000800804ff75b2 */ /* 0x0022620008000100 */
        /* <DEDUP_REMOVED lines=8> */
.L_x_11:
[----:B------:R-:W2:Y:S01]  /*08f0*/  SHFL.IDX PT, R2, R53, RZ, 0x1f ;  /* 0x00001fff35027589 */ /* 0x000ea200000e0000 */
[----:B------:R-:W-:Y:S01]  /*0900*/  NOP ;  /* 0x0000000000007918 */ /* 0x000fe20000000000 */
[----:B--2---:R-:W-:-:S13]  /*0910*/  ISETP.NE.AND P0, PT, R2, 0x3, PT ;  /* 0x000000030200780c */ /* 0x004fda0003f05270 */
[----:B------:R-:W-:Y:S05]  /*0920*/  @P0 BRA `(.L_x_12) ;  /* 0x0000000000300947 */ /* 0x000fea0003800000 */
[----:B-1----:R-:W1:Y:S01]  /*0930*/  S2UR UR6, SR_CgaCtaId ;  /* 0x00000000000679c3 */ /* 0x002e620000008800 */
[----:B------:R-:W-:Y:S01]  /*0940*/  UMOV UR4, 0x400 ;  /* 0x0000040000047882 */ /* 0x000fe20000000000 */
[----:B------:R-:W-:Y:S01]  /*0950*/  UMOV UR5, 0x20 ;  /* 0x0000002000057882 */ /* 0x000fe20000000000 */
[----:B------:R-:W-:Y:S01]  /*0960*/  ELECT P0, URZ, PT ;  /* 0x0000000000ff782f */ /* 0x000fe20003800000 */
[----:B-1----:R-:W-:Y:S02]  /*0970*/  ULEA UR6, UR6, UR4, 0x18 ;  /* 0x0000000406067291 */ /* 0x002fe4000f8ec0ff */
[----:B------:R-:W-:-:S04]  /*0980*/  UIADD3 UR4, UPT, UPT, -UR5, 0x100000, URZ ;  /* 0x0010000005047890 */ /* 0x000fc8000fffe1ff */
[----:B------:R-:W-:Y:S02]  /*0990*/  USHF.L.U32 UR5, UR4, 0xb, URZ ;  /* 0x0000000b04057899 */ /* 0x000fe400080006ff */
[----:B------:R-:W-:Y:S01]  /*09a0*/  USHF.L.U32 UR4, UR4, 0x1, URZ ;  /* 0x0000000104047899 */ /* 0x000fe200080006ff */
[----:B------:R-:W1:Y:S11]  /*09b0*/  FENCE.VIEW.ASYNC.S ;  /* 0x00000000000073c6 */ /* 0x000e760000000000 */
[----:B-1----:R2:W1:Y:S01]  /*09c0*/  SYNCS.EXCH.64 URZ, [UR6+0xc0], UR4 ;  /* 0x0000c00406ff75b2 */ /* 0x0024620008000100 */
[----:B------:R2:W1:Y:S02]  /*09d0*/  SYNCS.EXCH.64 URZ, [UR6+0xc8], UR4 ;  /* 0x0000c80406ff75b2 */ /* 0x0004640008000100 */
[----:B--2---:R-:W-:Y:S01]  /*09e0*/  NOP ;  /* 0x0000000000007918 */ /* 0x004fe20000000000 */
.L_x_12:
[----:B------:R-:W2:Y:S01]  /*09f0*/  SHFL.IDX PT, R2, R53, RZ, 0x1f ;  /* 0x00001fff35027589 */ /* 0x000ea200000e0000 */
[----:B------:R-:W-:Y:S01]  /*0a00*/  NOP ;  /* 0x0000000000007918 */ /* 0x000fe20000000000 */
[----:B--2---:R-:W-:-:S13]  /*0a10*/  ISETP.NE.AND P0, PT, R2, 0x4, PT ;  /* 0x000000040200780c */ /* 0x004fda0003f05270 */
[----:B------:R-:W-:Y:S05]  /*0a20*/  @P0 BRA `(.L_x_13) ;  /* 0x00000000004c0947 */ /* 0x000fea0003800000 */
[----:B-1----:R-:W1:Y:S01]  /*0a30*/  S2UR UR6, SR_CgaCtaId ;  /* 0x00000000000679c3 */ /* 0x002e620000008800 */
[----:B------:R-:W-:Y:S01]  /*0a40*/  UMOV UR4, 0x1e0 ;  /* 0x000001e000047882 */ /* 0x000fe20000000000 */
[----:B------:R-:W-:Y:S01]  /*0a50*/  UMOV UR5, 0x400 ;  /* 0x0000040000057882 */ /* 0x000fe20000000000 */
[----:B------:R-:W-:Y:S01]  /*0a60*/  USEL UR4, UR4, 0x1a0, UP3 ;  /* 0x000001a004047887 */ /* 0x000fe20009800000 */
[----:B------:R-:W-:Y:S01]  /*0a70*/  UMOV UR8, 0x1 ;  /* 0x0000000100087882 */ /* 0x000fe20000000000 */
[----:B------:R-:W-:Y:S01]  /*0a80*/  ELECT P0, URZ, PT ;  /* 0x0000000000ff782f */ /* 0x000fe20003800000 */
[----:B------:R-:W-:-:S04]  /*0a90*/  UIADD3 UR8, UPT, UPT, -UR8, 0x100000, URZ ;  /* 0x0010000008087890 */ /* 0x000fc8000fffe1ff */
[----:B------:R-:W-:Y:S02]  /*0aa0*/  USHF.L.U32 UR9, UR8, 0xb, URZ ;  /* 0x0000000b08097899 */ /* 0x000fe400080006ff */
[----:B------:R-:W-:Y:S02]  /*0ab0*/  USHF.L.U32 UR8, UR8, 0x1, URZ ;  /* 0x0000000108087899 */ /* 0x000fe400080006ff */
[----:B-1----:R-:W-:Y:S02]  /*0ac0*/  ULEA UR6, UR6, UR5, 0x18 ;  /* 0x0000000506067291 */ /* 0x002fe4000f8ec0ff */
[----:B------:R-:W-:-:S04]  /*0ad0*/  UIADD3 UR4, UPT, UPT, -UR4, 0x100000, URZ ;  /* 0x0010000004047890 */ /* 0x000fc8000fffe1ff */
[----:B------:R-:W-:Y:S02]  /*0ae0*/  USHF.L.U32 UR5, UR4, 0xb, URZ ;  /* 0x0000000b04057899 */ /* 0x000fe400080006ff */
[----:B------:R-:W-:Y:S01]  /*0af0*/  USHF.L.U32 UR4, UR4, 0x1, URZ ;  /* 0x0000000104047899 */ /* 0x000fe200080006ff */
[----:B------:R-:W1:Y:S03]  /*0b00*/  FENCE.VIEW.ASYNC.S ;  /* 0x00000000000073c6 */ /* 0x000e660000000000 */
[----:B-1----:R2:W1:Y:S08]  /*0b10*/  SYNCS.EXCH.64 URZ, [UR6+0xd0], UR8 ;  /* 0x0000d00806ff75b2 */ /* 0x0024700008000100 */
[----:B------:R2:W1:Y:S01]  /*0b20*/  SYNCS.EXCH.64 URZ, [UR6+0xe0], UR4 ;  /* 0x0000e00406ff75b2 */ /* 0x0004620008000100 */
[----:B------:R2:W1:Y:S01]  /*0b30*/  SYNCS.EXCH.64 URZ, [UR6+0xd8], UR8 ;  /* 0x0000d80806ff75b2 */ /* 0x0004620008000100 */
[----:B------:R2:W1:Y:S02]  /*0b40*/  SYNCS.EXCH.64 URZ, [UR6+0xe8], UR4 ;  /* 0x0000e80406ff75b2 */ /* 0x0004640008000100 */
[----:B--2---:R-:W-:Y:S01]  /*0b50*/  NOP ;  /* 0x0000000000007918 */ /* 0x004fe20000000000 */
.L_x_13:
[----:B------:R-:W2:Y:S01]  /*0b60*/  SHFL.IDX PT, R2, R53, RZ, 0x1f ;  /* 0x00001fff35027589 */ /* 0x000ea200000e0000 */
[----:B------:R-:W-:Y:S01]  /*0b70*/  NOP ;  /* 0x0000000000007918 */ /* 0x000fe20000000000 */
[----:B--2---:R-:W-:-:S13]  /*0b80*/  ISETP.NE.AND P0, PT, R2, 0x5, PT ;  /* 0x000000050200780c */ /* 0x004fda0003f05270 */
[----:B------:R-:W-:Y:S05]  /*0b90*/  @P0 BRA `(.L_x_14) ;  /* 0x0000000000580947 */ /* 0x000fea0003800000 */
[----:B-1----:R-:W1:Y:S01]  /*0ba0*/  S2UR UR4, SR_CgaCtaId ;  /* 0x00000000000479c3 */ /* 0x002e620000008800 */
        /* <DEDUP_REMOVED lines=19> */
[----:B------:R2:W1:Y:S02]  /*0ce0*/  SYNCS.EXCH.64 URZ, [UR4+0x128], UR6 ;  /* 0x0001280604ff75b2 */ /* 0x0004640008000100 */
[----:B--2---:R-:W-:Y:S01]  /*0cf0*/  NOP ;  /* 0x0000000000007918 */ /* 0x004fe20000000000 */
.L_x_14:
[----:B------:R-:W2:Y:S01]  /*0d00*/  SHFL.IDX PT, R2, R53, RZ, 0x1f ;  /* 0x00001fff35027589 */ /* 0x000ea200000e0000 */
[----:B------:R-:W-:Y:S01]  /*0d10*/  NOP ;  /* 0x0000000000007918 */ /* 0x000fe20000000000 */
[----:B--2---:R-:W-:-:S13]  /*0d20*/  ISETP.NE.AND P0, PT, R2, 0x3, PT ;  /* 0x000000030200780c */ /* 0x004fda0003f05270 */
[----:B------:R-:W-:Y:S05]  /*0d30*/  @P0 BRA `(.L_x_15) ;  /* 0x0000000000380947 */ /* 0x000fea0003800000 */
[----:B------:R-:W2:Y:S01]  /*0d40*/  S2UR UR5, SR_CgaCtaId ;  /* 0x00000000000579c3 */ /* 0x000ea20000008800 */
[----:B-1----:R-:W-:Y:S01]  /*0d50*/  UMOV UR4, 0x400 ;  /* 0x0000040000047882 */ /* 0x002fe20000000000 */
[----:B------:R-:W-:Y:S01]  /*0d60*/  UMOV UR6, 0x20 ;  /* 0x0000002000067882 */ /* 0x000fe20000000000 */
[----:B------:R-:W-:Y:S01]  /*0d70*/  ELECT P0, URZ, PT ;  /* 0x0000000000ff782f */ /* 0x000fe20003800000 */
[----:B------:R-:W-:-:S04]  /*0d80*/  UIADD3 UR6, UPT, UPT, -UR6, 0x100000, URZ ;  /* 0x0010000006067890 */ /* 0x000fc8000fffe1ff */
[----:B------:R-:W-:Y:S02]  /*0d90*/  USHF.L.U32 UR7, UR6, 0xb, URZ ;  /* 0x0000000b06077899 */ /* 0x000fe400080006ff */
[----:B------:R-:W-:Y:S02]  /*0da0*/  USHF.L.U32 UR6, UR6, 0x1, URZ ;  /* 0x0000000106067899 */ /* 0x000fe400080006ff */
[----:B--2---:R-:W-:Y:S01]  /*0db0*/  ULEA UR4, UR5, UR4, 0x18 ;  /* 0x0000000405047291 */ /* 0x004fe2000f8ec0ff */
[----:B------:R-:W1:Y:S11]  /*0dc0*/  FENCE.VIEW.ASYNC.S ;  /* 0x00000000000073c6 */ /* 0x000e760000000000 */
[----:B-1----:R2:W1:Y:S01]  /*0dd0*/  SYNCS.EXCH.64 URZ, [UR4+0x130], UR6 ;  /* 0x0001300604ff75b2 */ /* 0x0024620008000100 */
[----:B------:R2:W1:Y:S01]  /*0de0*/  SYNCS.EXCH.64 URZ, [UR4+0x140], UR6 ;  /* 0x0001400604ff75b2 */ /* 0x0004620008000100 */
[----:B------:R2:W1:Y:S01]  /*0df0*/  SYNCS.EXCH.64 URZ, [UR4+0x138], UR6 ;  /* 0x0001380604ff75b2 */ /* 0x0004620008000100 */
[----:B------:R2:W1:Y:S02]  /*0e00*/  SYNCS.EXCH.64 URZ, [UR4+0x148], UR6 ;  /* 0x0001480604ff75b2 */ /* 0x0004640008000100 */
[----:B--2---:R-:W-:Y:S01]  /*0e10*/  NOP ;  /* 0x0000000000007918 */ /* 0x004fe20000000000 */
.L_x_15:
[----:B-1----:R-:W1:Y:S01]  /*0e20*/  LDCU UR4, c[0x0][0x36c] ;  /* 0x00006d80ff0477ac */ /* 0x002e620008000800 */
[----:B------:R-:W-:Y:S01]  /*0e30*/  ISETP.NE.OR P3, PT, R0, 0x2, !P3 ;  /* 0x000000020000780c */ /* 0x000fe20005f65670 */
[----:B------:R-:W-:Y:S01]  /*0e40*/  NOP ;  /* 0x0000000000007918 */ /* 0x000fe20000000000 */
[----:B------:R-:W-:Y:S01]  /*0e50*/  LOP3.LUT R0, R67, 0x1f, RZ, 0xc0, !PT ;  /* 0x0000001f43007812 */ /* 0x000fe200078ec0ff */
[----:B------:R-:W-:Y:S02]  /*0e60*/  UISETP.NE.AND UP4, UPT, UR17, URZ, UPT ;  /* 0x000000ff1100728c */ /* 0x000fe4000bf85270 */
[----:B-1----:R-:W-:-:S09]  /*0e70*/  UISETP.EQ.U32.AND UP5, UPT, UR4, 0x1, UPT ;  /* 0x000000010400788c */ /* 0x002fd2000bfa2070 */
[----:B------:R-:W-:Y:S05]  /*0e80*/  BRA.U !UP5, `(.L_x_16) ;  /* 0x000000010d087547 */ /* 0x000fea000b800000 */
[----:B---34-:R-:W-:Y:S01]  /*0e90*/  UCGABAR_ARV ;  /* 0x00000000000079c7 */ /* 0x018fe20008000000 */
[----:B------:R-:W-:Y:S05]  /*0ea0*/  BRA `(.L_x_17) ;  /* 0x0000000000047947 */ /* 0x000fea0003800000 */
.L_x_16:
[----:B---34-:R-:W-:Y:S01]  /*0eb0*/  NOP ;  /* 0x0000000000007918 */ /* 0x018fe20000000000 */
.L_x_17:
[----:B------:R-:W1:Y:S01]  /*0ec0*/  S2UR UR7, SR_CTAID.X ;  /* 0x00000000000779c3 */ /* 0x000e620000002500 */
[----:B------:R-:W-:-:S05]  /*0ed0*/  CS2R.32 R55, SR_CgaSize ;  /* 0x0000000000377805 */ /* 0x000fca0000008a00 */
[----:B------:R-:W-:-:S05]  /*0ee0*/  IMAD R55, R55, -0xa0, RZ ;  /* 0xffffff6037377824 */ /* 0x000fca00078e02ff */
[----:B------:R-:W-:-:S14]  /*0ef0*/  R2UR UR5, R55 ;  /* 0x00000000370572ca */ /* 0x000fdc00000e0000 */
[----:B------:R-:W2:Y:S01]  /*0f00*/  LDCU UR5, c[0x0][UR5+0x2b0] ;  /* 0x00005600050577ac */ /* 0x000ea20008000800 */
[----:B------:R-:W-:-:S05]  /*0f10*/  CS2R.32 R55, SR_CgaSize ;  /* 0x0000000000377805 */ /* 0x000fca0000008a00 */
[----:B------:R-:W-:-:S05]  /*0f20*/  IMAD R55, R55, -0xa0, RZ ;  /* 0xffffff6037377824 */ /* 0x000fca00078e02ff */
[----:B------:R-:W-:-:S14]  /*0f30*/  R2UR UR4, R55 ;  /* 0x00000000370472ca */ /* 0x000fdc00000e0000 */
[----:B------:R-:W3:Y:S01]  /*0f40*/  LDCU UR4, c[0x0][UR4+0x2b4] ;  /* 0x00005680040477ac */ /* 0x000ee20008000800 */
[----:B------:R-:W4:Y:S01]  /*0f50*/  S2UR UR8, SR_CTAID.Y ;  /* 0x00000000000879c3 */ /* 0x000f220000002600 */
[----:B------:R-:W-:-:S05]  /*0f60*/  CS2R.32 R55, SR_CgaSize ;  /* 0x0000000000377805 */ /* 0x000fca0000008a00 */
[----:B------:R-:W-:-:S05]  /*0f70*/  IMAD R55, R55, -0xa0, RZ ;  /* 0xffffff6037377824 */ /* 0x000fca00078e02ff */
[----:B------:R-:W-:-:S14]  /*0f80*/  R2UR UR9, R55 ;  /* 0x00000000370972ca */ /* 0x000fdc00000e0000 */
[----:B------:R-:W3:Y:S01]  /*0f90*/  LDCU UR9, c[0x0][UR9+0x2a0] ;  /* 0x00005400090977ac */ /* 0x000ee20008000800 */
[----:B------:R-:W-:-:S05]  /*0fa0*/  CS2R.32 R55, SR_CgaSize ;  /* 0x0000000000377805 */ /* 0x000fca0000008a00 */
[----:B------:R-:W-:-:S05]  /*0fb0*/  IMAD R55, R55, -0xa0, RZ ;  /* 0xffffff6037377824 */ /* 0x000fca00078e02ff */
[----:B------:R-:W-:-:S14]  /*0fc0*/  R2UR UR10, R55 ;  /* 0x00000000370a72ca */ /* 0x000fdc00000e0000 */
[----:B------:R-:W3:Y:S01]  /*0fd0*/  LDCU UR10, c[0x0][UR10+0x2a4] ;  /* 0x000054800a0a77ac */ /* 0x000ee20008000800 */
[----:B------:R-:W3:Y:S01]  /*0fe0*/  S2UR UR11, SR_CgaCtaId ;  /* 0x00000000000b79c3 */ /* 0x000ee20000008800 */
[----:B------:R-:W3:Y:S01]  /*0ff0*/  LDCU UR21, c[0x0][0xb24] ;  /* 0x00016480ff1577ac */ /* 0x000ee20008000800 */
[----:B------:R-:W3:Y:S01]  /*1000*/  LDCU UR42, c[0x0][0xb24] ;  /* 0x00016480ff2a77ac */ /* 0x000ee20008000800 */
[----:B-1----:R-:W-:-:S05]  /*1010*/  I2FP.F32.U32 R3, UR7 ;  /* 0x0000000700037c45 */ /* 0x002fca0008201000 */
[----:B------:R-:W1:Y:S01]  /*1020*/  S2UR UR36, SR_CTAID.Z ;  /* 0x00000000002479c3 */ /* 0x000e620000002700 */
[----:B------:R-:W1:Y:S01]  /*1030*/  LDCU UR27, c[0x0][0xb30] ;  /* 0x00016600ff1b77ac */ /* 0x000e620008000800 */
[----:B--2---:R-:W-:Y:S01]  /*1040*/  FMUL R3, R3, UR5 ;  /* 0x0000000503037c20 */ /* 0x004fe20008400000 */
[----:B------:R-:W-:Y:S01]  /*1050*/  UMOV UR16, UR7 ;  /* 0x0000000700107c82 */ /* 0x000fe20008000000 */
[----:B----4-:R-:W-:Y:S01]  /*1060*/  I2FP.F32.U32 R2, UR8 ;  /* 0x0000000800027c45 */ /* 0x010fe20008201000 */
[----:B------:R-:W-:-:S03]  /*1070*/  UMOV UR20, UR8 ;  /* 0x0000000800147c82 */ /* 0x000fc60008000000 */
[----:B------:R-:W2:Y:S01]  /*1080*/  F2I.U32.TRUNC.NTZ R3, R3 ;  /* 0x0000000300037305 */ /* 0x000ea2000020f000 */
[----:B---3--:R-:W-:Y:S01]  /*1090*/  UISETP.GE.AND UP2, UPT, UR21, 0x1, UPT ;  /* 0x000000011500788c */ /* 0x008fe2000bf46270 */
[----:B------:R-:W-:Y:S01]  /*10a0*/  FMUL R2, R2, UR4 ;  /* 0x0000000402027c20 */ /* 0x000fe20008400000 */
[----:B------:R-:W-:-:S05]  /*10b0*/  USHF.L.U32 UR28, UR11, 0xb, URZ ;  /* 0x0000000b0b1c7899 */ /* 0x000fca00080006ff */
[----:B------:R-:W3:Y:S01]  /*10c0*/  F2I.U32.TRUNC.NTZ R2, R2 ;  /* 0x0000000200027305 */ /* 0x000ee2000020f000 */
[----:B--2---:R-:W-:Y:S02]  /*10d0*/  R2UR UR4, R3 ;  /* 0x00000000030472ca */ /* 0x004fe400000e0000 */
[----:B---3--:R-:W-:Y:S02]  /*10e0*/  R2UR UR6, R2 ;  /* 0x00000000020672ca */ /* 0x008fe400000e0000 */
[----:B------:R-:W-:-:S09]  /*10f0*/  PRMT R2, RZ, 0x7610, R2 ;  /* 0x00007610ff027816 */ /* 0x000fd20000000002 */
[----:B------:R-:W-:-:S04]  /*1100*/  UIADD3 UR5, UPT, UPT, -UR4, URZ, URZ ;  /* 0x000000ff04057290 */ /* 0x000fc8000fffe1ff */
[----:B------:R-:W-:Y:S02]  /*1110*/  UIMAD UR5, UR9, UR5, UR7 ;  /* 0x00000005090572a4 */ /* 0x000fe4000f8e0207 */
[----:B------:R-:W-:-:S04]  /*1120*/  UIADD3 UR4, UPT, UPT, -UR6, URZ, URZ ;  /* 0x000000ff06047290 */ /* 0x000fc8000fffe1ff */
[----:B------:R-:W-:Y:S01]  /*1130*/  IMAD.U32 R55, RZ, RZ, UR5 ;  /* 0x00000005ff377e24 */ /* 0x000fe2000f8e00ff */
[----:B------:R-:W-:-:S06]  /*1140*/  UIMAD UR4, UR10, UR4, UR8 ;  /* 0x000000040a0472a4 */ /* 0x000fcc000f8e0208 */
[----:B------:R-:W-:Y:S01]  /*1150*/  IMAD.U32 R54, RZ, RZ, UR4 ;  /* 0x00000004ff367e24 */ /* 0x000fe2000f8e00ff */
[----:B-1----:R-:W-:Y:S06]  /*1160*/  BRA.U UP4, `(.L_x_18) ;  /* 0x00000001042c7547 */ /* 0x002fec000b800000 */
[----:B------:R-:W-:Y:S02]  /*1170*/  R2UR UR5, R54 ;  /* 0x00000000360572ca */ /* 0x000fe400000e0000 */
[----:B------:R-:W-:-:S11]  /*1180*/  R2UR UR4, R55 ;  /* 0x00000000370472ca */ /* 0x000fd600000e0000 */
[----:B------:R-:W-:Y:S02]  /*1190*/  UISETP.NE.AND UP0, UPT, UR5, URZ, UPT ;  /* 0x000000ff0500728c */ /* 0x000fe4000bf05270 */
[----:B------:R-:W-:Y:S02]  /*11a0*/  UISETP.NE.AND UP1, UPT, UR5, 0x1, UPT ;  /* 0x000000010500788c */ /* 0x000fe4000bf25270 */
[----:B------:R-:W-:-:S04]  /*11b0*/  UISETP.EQ.OR UP0, UPT, UR4, URZ, !UP0 ;  /* 0x000000ff0400728c */ /* 0x000fc8000c702670 */
[----:B------:R-:W-:Y:S02]  /*11c0*/  USEL UR5, URZ, 0x1, !UP0 ;  /* 0x00000001ff057887 */ /* 0x000fe4000c000000 */
[----:B------:R-:W-:Y:S02]  /*11d0*/  UISETP.NE.AND UP0, UPT, UR4, URZ, UPT ;  /* 0x000000ff0400728c */ /* 0x000fe4000bf05270 */
[----:B------:R-:W-:-:S04]  /*11e0*/  USEL UR4, URZ, 0x2, UP1 ;  /* 0x00000002ff047887 */ /* 0x000fc80008800000 */
[----:B------:R-:W-:-:S04]  /*11f0*/  USEL UR4, UR4, 0x2, UP0 ;  /* 0x0000000204047887 */ /* 0x000fc80008000000 */
[----:B------:R-:W-:-:S06]  /*1200*/  UIADD3 UR4, UPT, UPT, UR5, UR4, URZ ;  /* 0x0000000405047290 */ /* 0x000fcc000fffe0ff */
[----:B------:R-:W-:Y:S02]  /*1210*/  IMAD.U32 R2, RZ, RZ, UR4 ;  /* 0x00000004ff027e24 */ /* 0x000fe4000f8e00ff */
.L_x_18:
[----:B------:R-:W-:Y:S05]  /*1220*/  BRA.U !UP2, `(.L_x_19) ;  /* 0x000000010ad47547 */ /* 0x000fea000b800000 */
[----:B------:R-:W1:Y:S01]  /*1230*/  LDCU.128 UR12, c[0x0][0xb10] ;  /* 0x00016200ff0c77ac */ /* 0x000e620008000c00 */
[----:B------:R-:W2:Y:S01]  /*1240*/  LDCU UR6, c[0x0][0x370] ;  /* 0x00006e00ff0677ac */ /* 0x000ea20008000800 */
[----:B------:R-:W3:Y:S01]  /*1250*/  LDCU UR5, c[0x0][0x374] ;  /* 0x00006e80ff0577ac */ /* 0x000ee20008000800 */
[----:B------:R-:W4:Y:S01]  /*1260*/  LDCU UR26, c[0x0][0xb0c] ;  /* 0x00016180ff1a77ac */ /* 0x000f220008000800 */
[----:B------:R-:W4:Y:S01]  /*1270*/  LDCU UR4, c[0x0][0xb20] ;  /* 0x00016400ff0477ac */ /* 0x000f220008000800 */
[----:B------:R-:W4:Y:S01]  /*1280*/  LDCU.64 UR8, c[0x0][0xb28] ;  /* 0x00016500ff0877ac */ /* 0x000f220008000a00 */
[----:B-1----:R-:W-:Y:S02]  /*1290*/  UISETP.NE.AND UP0, UPT, UR14, 0x1, UPT ;  /* 0x000000010e00788c */ /* 0x002fe4000bf05270 */
[----:B---3--:R-:W-:Y:S02]  /*12a0*/  UIMAD.WIDE.U32 UR10, UR5, UR15, URZ ;  /* 0x0000000f050a72a5 */ /* 0x008fe4000f8e00ff */
[----:B--2---:R-:W-:-:S02]  /*12b0*/  UIMAD.WIDE.U32 UR22, UR6, UR12, URZ ;  /* 0x0000000c061672a5 */ /* 0x004fc4000f8e00ff */
[----:B----4-:R-:W-:Y:S02]  /*12c0*/  UISETP.NE.AND UP1, UPT, UR26, 0x1, UPT ;  /* 0x000000011a00788c */ /* 0x010fe4000bf25270 */
[----:B------:R-:W-:Y:S01]  /*12d0*/  UISETP.NE.AND UP2, UPT, UR21, 0x1, UPT ;  /* 0x000000011500788c */ /* 0x000fe2000bf45270 */
[----:B------:R-:W-:Y:S02]  /*12e0*/  UMOV UR10, UR11 ;  /* 0x0000000b000a7c82 */ /* 0x000fe40008000000 */
[----:B------:R-:W-:Y:S01]  /*12f0*/  UMOV UR22, UR23 ;  /* 0x0000001700167c82 */ /* 0x000fe20008000000 */
[----:B------:R-:W-:Y:S02]  /*1300*/  @UP0 USHF.R.U32.HI UR5, URZ, UR4, UR10 ;  /* 0x00000004ff050299 */ /* 0x000fe4000801160a */
[----:B------:R-:W-:Y:S02]  /*1310*/  UIMAD.WIDE.U32 UR24, UR20, UR15, URZ ;  /* 0x0000000f141872a5 */ /* 0x000fe4000f8e00ff */
[----:B------:R-:W-:-:S02]  /*1320*/  UIMAD.WIDE.U32 UR10, UR5, UR8, URZ ;  /* 0x00000008050a72a5 */ /* 0x000fc4000f8e00ff */
[----:B------:R-:W-:Y:S02]  /*1330*/  @UP1 USHF.R.U32.HI UR6, URZ, UR13, UR22 ;  /* 0x0000000dff061299 */ /* 0x000fe40008011616 */
[----:B------:R-:W-:Y:S02]  /*1340*/  UIMAD.WIDE.U32 UR18, UR16, UR12, URZ ;  /* 0x0000000c101272a5 */ /* 0x000fe4000f8e00ff */
[----:B------:R-:W-:Y:S01]  /*1350*/  UIMAD.WIDE.U32 UR22, UR6, UR8, URZ ;  /* 0x00000008061672a5 */ /* 0x000fe2000f8e00ff */
[----:B------:R-:W-:Y:S01]  /*1360*/  UMOV UR24, UR25 ;  /* 0x0000001900187c82 */ /* 0x000fe20008000000 */
[----:B------:R-:W-:Y:S01]  /*1370*/  UMOV UR10, UR11 ;  /* 0x0000000b000a7c82 */ /* 0x000fe20008000000 */
[----:B------:R-:W-:Y:S02]  /*1380*/  USHF.R.U32.HI UR24, URZ, UR4, UR24 ;  /* 0x00000004ff187299 */ /* 0x000fe40008011618 */
[----:B------:R-:W-:Y:S02]  /*1390*/  @UP2 USHF.R.U32.HI UR5, URZ, UR9, UR10 ;  /* 0x00000009ff052299 */ /* 0x000fe4000801160a */
[----:B------:R-:W-:Y:S01]  /*13a0*/  UMOV UR7, UR23 ;  /* 0x0000001700077c82 */ /* 0x000fe20008000000 */
[----:B------:R-:W-:Y:S01]  /*13b0*/  UMOV UR18, UR19 ;  /* 0x0000001300127c82 */ /* 0x000fe20008000000 */
[----:B------:R-:W-:-:S02]  /*13c0*/  @UP2 USHF.R.U32.HI UR6, URZ, UR9, UR7 ;  /* 0x00000009ff062299 */ /* 0x000fc40008011607 */
[----:B------:R-:W-:Y:S02]  /*13d0*/  USHF.R.U32.HI UR18, URZ, UR13, UR18 ;  /* 0x0000000dff127299 */ /* 0x000fe40008011612 */
[----:B------:R-:W-:Y:S02]  /*13e0*/  USEL UR4, UR20, UR24, !UP0 ;  /* 0x0000001814047287 */ /* 0x000fe4000c000000 */
[----:B------:R-:W-:Y:S02]  /*13f0*/  UIMAD UR7, UR5, UR21, URZ ;  /* 0x00000015050772a4 */ /* 0x000fe4000f8e02ff */
[----:B------:R-:W-:Y:S02]  /*1400*/  USEL UR5, UR16, UR18, !UP1 ;  /* 0x0000001210057287 */ /* 0x000fe4000c800000 */
[----:B------:R-:W-:Y:S02]  /*1410*/  UIMAD UR12, UR6, UR21, URZ ;  /* 0x00000015060c72a4 */ /* 0x000fe4000f8e02ff */
[----:B------:R-:W-:-:S02]  /*1420*/  UISETP.GE.AND UP0, UPT, UR4, UR7, UPT ;  /* 0x000000070400728c */ /* 0x000fc4000bf06270 */
[----:B------:R-:W-:Y:S02]  /*1430*/  UIMAD.WIDE.U32 UR10, UR4, UR8, URZ ;  /* 0x00000008040a72a5 */ /* 0x000fe4000f8e00ff */
[----:B------:R-:W-:Y:S02]  /*1440*/  UISETP.GE.OR UP0, UPT, UR5, UR12, UP0 ;  /* 0x0000000c0500728c */ /* 0x000fe40008706670 */
[----:B------:R-:W-:Y:S02]  /*1450*/  UIMAD.WIDE.U32 UR12, UR5, UR8, URZ ;  /* 0x00000008050c72a5 */ /* 0x000fe4000f8e00ff */
[----:B------:R-:W-:Y:S01]  /*1460*/  UIADD3 UR10, UPT, UPT, -UR4, URZ, URZ ;  /* 0x000000ff040a7290 */ /* 0x000fe2000fffe1ff */
[----:B------:R-:W-:Y:S01]  /*1470*/  UMOV UR8, UR11 ;  /* 0x0000000b00087c82 */ /* 0x000fe20008000000 */
[----:B------:R-:W-:Y:S02]  /*1480*/  UIADD3 UR11, UPT, UPT, -UR5, URZ, URZ ;  /* 0x000000ff050b7290 */ /* 0x000fe4000fffe1ff */
[----:B------:R-:W-:-:S03]  /*1490*/  USHF.R.U32.HI UR8, URZ, UR9, UR8 ;  /* 0x00000009ff087299 */ /* 0x000fc60008011608 */
[----:B------:R-:W-:Y:S01]  /*14a0*/  @!UP0 UMOV UR7, UR13 ;  /* 0x0000000d00078c82 */ /* 0x000fe20008000000 */
[----:B------:R-:W-:Y:S02]  /*14b0*/  UIMAD UR20, UR14, UR10, UR20 ;  /* 0x0000000a0e1472a4 */ /* 0x000fe4000f8e0214 */
[----:B------:R-:W-:Y:S02]  /*14c0*/  USEL UR8, UR4, UR8, !UP2 ;  /* 0x0000000804087287 */ /* 0x000fe4000d000000 */
[----:B------:R-:W-:Y:S02]  /*14d0*/  @!UP0 USHF.R.U32.HI UR7, URZ, UR9, UR7 ;  /* 0x00000009ff078299 */ /* 0x000fe40008011607 */
[----:B------:R-:W-:Y:S02]  /*14e0*/  UIADD3 UR9, UPT, UPT, -UR8, URZ, URZ ;  /* 0x000000ff08097290 */ /* 0x000fe4000fffe1ff */
[----:B------:R-:W-:Y:S02]  /*14f0*/  @!UP0 USEL UR7, UR5, UR7, !UP2 ;  /* 0x0000000705078287 */ /* 0x000fe4000d000000 */
[----:B------:R-:W-:-:S02]  /*1500*/  UIMAD UR9, UR21, UR9, UR4 ;  /* 0x00000009150972a4 */ /* 0x000fc4000f8e0204 */
[----:B------:R-:W-:Y:S02]  /*1510*/  @!UP0 UIADD3 UR8, UPT, UPT, UR8, -UR7, URZ ;  /* 0x8000000708088290 */ /* 0x000fe4000fffe0ff */
[----:B------:R-:W-:Y:S02]  /*1520*/  @!UP0 UIMAD UR6, UR9, UR6, UR7 ;  /* 0x00000006090682a4 */ /* 0x000fe4000f8e0207 */
[----:B------:R-:W-:Y:S02]  /*1530*/  @!UP0 UIMAD UR4, UR8, UR21, UR5 ;  /* 0x00000015080482a4 */ /* 0x000fe4000f8e0205 */
[----:B------:R-:W-:Y:S02]  /*1540*/  UIMAD UR16, UR26, UR11, UR16 ;  /* 0x0000000b1a1072a4 */ /* 0x000fe4000f8e0210 */
[----:B------:R-:W-:Y:S01]  /*1550*/  UIMAD UR20, UR4, UR14, UR20 ;  /* 0x0000000e041472a4 */ /* 0x000fe2000f8e0214 */
[----:B------:R-:W-:Y:S02]  /*1560*/  @!UP0 UMOV UR5, UR6 ;  /* 0x0000000600058c82 */ /* 0x000fe40008000000 */
[----:B------:R-:W-:-:S12]  /*1570*/  UIMAD UR16, UR5, UR26, UR16 ;  /* 0x0000001a051072a4 */ /* 0x000fd8000f8e0210 */
.L_x_19:
[----:B------:R-:W-:Y:S02]  /*1580*/  UISETP.NE.AND UP1, UPT, UR27, 0x1, UPT ;  /* 0x000000011b00788c */ /* 0x000fe4000bf25270 */
[----:B------:R-:W-:Y:S02]  /*1590*/  UISETP.NE.AND UP0, UPT, UR17, 0x2, UPT ;  /* 0x000000021100788c */ /* 0x000fe4000bf05270 */
[----:B------:R-:W-:-:S05]  /*15a0*/  ULOP3.LUT UR28, UR28, 0x800, URZ, 0xc0, !UPT ;  /* 0x000008001c1c7892 */ /* 0x000fca000f8ec0ff */
[----:B------:R-:W-:Y:S07]  /*15b0*/  BRA.U UP1, `(.L_x_20) ;  /* 0x0000000101447547 */ /* 0x000fee000b800000 */
[----:B------:R-:W1:Y:S01]  /*15c0*/  LDCU.128 UR8, c[0x0][0xb10] ;  /* 0x00016200ff0877ac */ /* 0x000e620008000c00 */
[----:B------:R-:W2:Y:S01]  /*15d0*/  LDCU UR12, c[0x0][0xb0c] ;  /* 0x00016180ff0c77ac */ /* 0x000ea20008000800 */
[----:B------:R-:W3:Y:S01]  /*15e0*/  LDCU UR13, c[0x0][0xb20] ;  /* 0x00016400ff0d77ac */ /* 0x000ee20008000800 */
[----:B-1----:R-:W-:Y:S02]  /*15f0*/  UIMAD.WIDE.U32 UR6, UR16, UR8, URZ ;  /* 0x00000008100672a5 */ /* 0x002fe4000f8e00ff */
[----:B------:R-:W-:Y:S02]  /*1600*/  UIMAD.WIDE.U32 UR4, UR20, UR11, URZ ;  /* 0x0000000b140472a5 */ /* 0x000fe4000f8e00ff */
[----:B--2---:R-:W-:Y:S02]  /*1610*/  UISETP.NE.AND UP2, UPT, UR12, 0x1, UPT ;  /* 0x000000010c00788c */ /* 0x004fe4000bf45270 */
[----:B------:R-:W-:Y:S01]  /*1620*/  UISETP.NE.AND UP1, UPT, UR10, 0x1, UPT ;  /* 0x000000010a00788c */ /* 0x000fe2000bf25270 */
[----:B------:R-:W-:-:S02]  /*1630*/  UMOV UR6, UR7 ;  /* 0x0000000700067c82 */ /* 0x000fc40008000000 */
[----:B------:R-:W-:Y:S01]  /*1640*/  UMOV UR4, UR5 ;  /* 0x0000000500047c82 */ /* 0x000fe20008000000 */
[----:B------:R-:W-:Y:S02]  /*1650*/  USHF.R.U32.HI UR6, URZ, UR9, UR6 ;  /* 0x00000009ff067299 */ /* 0x000fe40008011606 */
[----:B---3--:R-:W-:Y:S02]  /*1660*/  USHF.R.U32.HI UR4, URZ, UR13, UR4 ;  /* 0x0000000dff047299 */ /* 0x008fe40008011604 */
[----:B------:R-:W-:Y:S02]  /*1670*/  USEL UR5, UR16, UR6, !UP2 ;  /* 0x0000000610057287 */ /* 0x000fe4000d000000 */
[----:B------:R-:W-:-:S04]  /*1680*/  USEL UR4, UR20, UR4, !UP1 ;  /* 0x0000000414047287 */ /* 0x000fc8000c800000 */
[----:B------:R-:W-:Y:S02]  /*1690*/  UIADD3 UR6, UPT, UPT, UR5, -UR4, URZ ;  /* 0x8000000405067290 */ /* 0x000fe4000fffe0ff */
[----:B------:R-:W-:Y:S02]  /*16a0*/  UIADD3 UR4, UPT, UPT, -UR5, UR4, URZ ;  /* 0x0000000405047290 */ /* 0x000fe4000fffe1ff */
[----:B------:R-:W-:Y:S02]  /*16b0*/  UIMAD UR20, UR6, UR10, UR20 ;  /* 0x0000000a061472a4 */ /* 0x000fe4000f8e0214 */
[----:B------:R-:W-:-:S12]  /*16c0*/  UIMAD UR16, UR4, UR12, UR16 ;  /* 0x0000000c041072a4 */ /* 0x000fd8000f8e0210 */
.L_x_20:
[----:B------:R-:W-:Y:S05]  /*16d0*/  BRA.U !UP5, `(.L_x_21) ;  /* 0x000000010d0c7547 */ /* 0x000fea000b800000 */
[----:B------:R-:W-:Y:S01]  /*16e0*/  UCGABAR_WAIT ;  /* 0x0000000000007dc7 */ /* 0x000fe20008000000 */
[----:B------:R-:W-:Y:S01]  /*16f0*/  CCTL.IVALL ;  /* 0x00000000ff00798f */ /* 0x000fe20002000000 */
[----:B------:R-:W-:Y:S05]  /*1700*/  BRA `(.L_x_22) ;  /* 0x0000000000047947 */ /* 0x000fea0003800000 */
.L_x_21:
[----:B------:R-:W-:Y:S06]  /*1710*/  BAR.SYNC.DEFER_BLOCKING 0x0 ;  /* 0x0000000000007b1d */ /* 0x000fec0000010000 */
.L_x_22:
[----:B------:R-:W-:Y:S05]  /*1720*/  BRA.U UP0, `(.L_x_23) ;  /* 0x0000001500547547 */ /* 0x000fea000b800000 */
[----:B------:R-:W1:Y:S01]  /*1730*/  LDCU UR6, c[0x0][0x38c] ;  /* 0x00007180ff0677ac */ /* 0x000e620008000800 */
[----:B------:R-:W2:Y:S01]  /*1740*/  S2UR UR8, SR_CgaCtaId ;  /* 0x00000000000879c3 */ /* 0x000ea20000008800 */
[----:B------:R-:W-:Y:S01]  /*1750*/  PLOP3.LUT P1, PT, PT, PT, UP3, 0x80, 0x8 ;  /* 0x000000000008781c */ /* 0x000fe20003f2f038 */
[----:B------:R-:W-:Y:S01]  /*1760*/  IMAD.MOV.U32 R12, RZ, RZ, 0x1 ;  /* 0x00000001ff0c7424 */ /* 0x000fe200078e00ff */
[----:B------:R-:W-:Y:S01]  /*1770*/  UMOV UR7, 0x400 ;  /* 0x0000040000077882 */ /* 0x000fe20000000000 */
[----:B------:R-:W-:Y:S01]  /*1780*/  UISETP.NE.AND UP1, UPT, UR17, URZ, UPT ;  /* 0x000000ff1100728c */ /* 0x000fe2000bf25270 */
[----:B------:R-:W-:Y:S02]  /*1790*/  ISETP.EQ.OR P2, PT, R0, RZ, P3 ;  /* 0x000000ff0000720c */ /* 0x000fe40001f42670 */
[----:B------:R-:W-:Y:S02]  /*17a0*/  CS2R R10, SRZ ;  /* 0x00000000000a7805 */ /* 0x000fe4000001ff00 */
[----:B------:R-:W-:Y:S01]  /*17b0*/  PLOP3.LUT P1, PT, P1, PT, PT, 0x8, 0x80 ;  /* 0x000000000080781c */ /* 0x000fe20000f2e170 */
[----:B------:R-:W-:Y:S01]  /*17c0*/  IMAD.MOV.U32 R9, RZ, RZ, RZ ;  /* 0x000000ffff097224 */ /* 0x000fe200078e00ff */
[----:B------:R-:W3:Y:S01]  /*17d0*/  LDCU UR40, c[0x0][0x370] ;  /* 0x00006e00ff2877ac */ /* 0x000ee20008000800 */
[----:B------:R-:W-:Y:S01]  /*17e0*/  IMAD.MOV.U32 R8, RZ, RZ, 0x1 ;  /* 0x00000001ff087424 */ /* 0x000fe200078e00ff */
[----:B------:R-:W4:Y:S01]  /*17f0*/  LDCU.64 UR26, c[0x0][0x348] ;  /* 0x00006900ff1a77ac */ /* 0x000f220008000a00 */
[----:B-1----:R-:W-:-:S02]  /*1800*/  UIADD3 UR5, UPT, UPT, UR6, 0x1f, URZ ;  /* 0x0000001f06057890 */ /* 0x002fc4000fffe0ff */
[----:B------:R-:W-:Y:S02]  /*1810*/  USHF.R.U32.HI UR45, URZ, 0x5, UR28 ;  /* 0x00000005ff2d7899 */ /* 0x000fe4000801161c */
[----:B------:R-:W-:Y:S02]  /*1820*/  USHF.R.S32.HI UR4, URZ, 0x1f, UR5 ;  /* 0x0000001fff047899 */ /* 0x000fe40008011405 */
[----:B------:R-:W-:Y:S02]  /*1830*/  UIADD3 UR46, UPT, UPT, UR6, 0x3e, URZ ;  /* 0x0000003e062e7890 */ /* 0x000fe4000fffe0ff */
[----:B------:R-:W-:Y:S02]  /*1840*/  ULEA.HI UR4, UR4, UR5, URZ, 0x5 ;  /* 0x0000000504047291 */ /* 0x000fe4000f8f28ff */
[----:B------:R-:W-:Y:S02]  /*1850*/  UIADD3 UR5, UPT, UPT, UR6, -0x1, URZ ;  /* 0xffffffff06057890 */ /* 0x000fe4000fffe0ff */
[----:B------:R-:W-:-:S02]  /*1860*/  USHF.R.S32.HI UR43, URZ, 0x5, UR4 ;  /* 0x00000005ff2b7899 */ /* 0x000fc40008011404 */
[----:B------:R-:W-:Y:S02]  /*1870*/  UISETP.GE.U32.AND UP2, UPT, UR5, -0x3f, UPT ;  /* 0xffffffc10500788c */ /* 0x000fe4000bf46070 */
[----:B------:R-:W-:Y:S02]  /*1880*/  UISETP.LT.U32.AND UP0, UPT, UR43, 0x8, UPT ;  /* 0x000000082b00788c */ /* 0x000fe4000bf01070 */
[----:B--2---:R-:W-:Y:S02]  /*1890*/  ULEA UR7, UR8, UR7, 0x18 ;  /* 0x0000000708077291 */ /* 0x004fe4000f8ec0ff */
[----:B------:R-:W-:Y:S02]  /*18a0*/  USEL UR41, UR43, 0x8, UP0 ;  /* 0x000000082b297887 */ /* 0x000fe40008000000 */
[----:B------:R-:W-:Y:S02]  /*18b0*/  ULEA UR29, UR28, UR7, 0x2 ;  /* 0x000000071c1d7291 */ /* 0x000fe4000f8e10ff */
[----:B------:R-:W-:-:S02]  /*18c0*/  UIADD3 UR21, UPT, UPT, UR41, -0x1, URZ ;  /* 0xffffffff29157890 */ /* 0x000fc4000fffe0ff */
[----:B------:R-:W-:Y:S01]  /*18d0*/  @UP2 UIADD3 UR21, UPT, UPT, UR41, URZ, URZ ;  /* 0x000000ff29152290 */ /* 0x000fe2000fffe0ff */
[----:B------:R-:W1:Y:S01]  /*18e0*/  LDCU UR39, c[0x0][0x374] ;  /* 0x00006e80ff2777ac */ /* 0x000e620008000800 */
[----:B------:R-:W-:Y:S02]  /*18f0*/  USEL UR24, UR48, 0x2, UP1 ;  /* 0x0000000230187887 */ /* 0x000fe40008800000 */
[----:B------:R-:W-:Y:S02]  /*1900*/  UIADD3 UR29, UPT, UPT, UR29, 0x8400, URZ ;  /* 0x000084001d1d7890 */ /* 0x000fe4000fffe0ff */
[----:B------:R-:W-:Y:S02]  /*1910*/  UIADD3 UR44, UPT, UPT, UR43, -UR41, URZ ;  /* 0x800000292b2c7290 */ /* 0x000fe4000fffe0ff */
[----:B------:R-:W-:Y:S01]  /*1920*/  UIADD3 UR21, UPT, UPT, UR21, 0x1, URZ ;  /* 0x0000000115157890 */ /* 0x000fe2000fffe0ff */
[----:B---34-:R-:W-:-:S11]  /*1930*/  UMOV UR5, URZ ;  /* 0x000000ff00057c82 */ /* 0x018fd60008000000 */
.L_x_43:
[----:B------:R-:W2:Y:S02]  /*1940*/  S2UR UR4, SR_CgaCtaId ;  /* 0x00000000000479c3 */ /* 0x000ea40000008800 */
[----:B--2---:R-:W-:-:S09]  /*1950*/  UISETP.NE.AND UP0, UPT, UR4, URZ, UPT ;  /* 0x000000ff0400728c */ /* 0x004fd2000bf05270 */
[----:B------:R-:W-:Y:S05]  /*1960*/  BRA.U UP0, `(.L_x_24) ;  /* 0x0000000100287547 */ /* 0x000fea000b800000 */
[----:B------:R-:W-:Y:S02]  /*1970*/  LEA R0, R9, UR7, 0x3 ;  /* 0x0000000709007c11 */ /* 0x000fe4000f8e18ff */
[----:B------:R-:W-:-:S04]  /*1980*/  SHF.L.U32 R2, R8, 0x1f, RZ ;  /* 0x0000001f08027819 */ /* 0x000fc800000006ff */
[----:B------:R-:W2:Y:S02]  /*1990*/  SYNCS.PHASECHK.TRANS64.TRYWAIT P0, [R0+URZ+0x140], R2 ;  /* 0x00014002000075a7 */ /* 0x000ea400080011ff */
[----:B--2---:R-:W-:Y:S05]  /*19a0*/  @!P0 BRA `(.L_x_25) ;  /* 0x0000007000648947 */ /* 0x004fea0003800000 */
.L_x_143:
[----:B------:R-:W-:Y:S01]  /*19b0*/  VIADD R9, R9, 0x1 ;  /* 0x0000000109097836 */ /* 0x000fe20000000000 */
[----:B------:R2:W-:Y:S04]  /*19c0*/  SYNCS.ARRIVE.TRANS64.A1T0 RZ, [R0+URZ+0x130], RZ ;  /* 0x000130ff00ff79a7 */ /* 0x0005e800081000ff */
[----:B------:R-:W-:-:S04]  /*19d0*/  ISETP.NE.AND P0, PT, R9, 0x2, PT ;  /* 0x000000020900780c */ /* 0x000fc80003f05270 */
[----:B------:R-:W-:Y:S02]  /*19e0*/  SEL R9, R9, RZ, P0 ;  /* 0x000000ff09097207 */ /* 0x000fe40000000000 */
[----:B--2---:R-:W-:-:S04]  /*19f0*/  SEL R0, RZ, 0x1, P0 ;  /* 0x00000001ff007807 */ /* 0x004fc80000000000 */
[----:B------:R-:W-:-:S07]  /*1a00*/  LOP3.LUT R8, R8, R0, RZ, 0x3c, !PT ;  /* 0x0000000008087212 */ /* 0x000fce00078e3cff */
.L_x_24:
[----:B------:R-:W-:Y:S01]  /*1a10*/  ULEA UR4, UR5, UR7, 0x3 ;  /* 0x0000000705047291 */ /* 0x000fe2000f8e18ff */
[----:B------:R-:W-:Y:S01]  /*1a20*/  SHF.L.U32 R0, R12, 0x1f, RZ ;  /* 0x0000001f0c007819 */ /* 0x000fe200000006ff */
[----:B------:R-:W-:Y:S02]  /*1a30*/  UISETP.GE.U32.AND UP0, UPT, UR46, 0x3f, UPT ;  /* 0x0000003f2e00788c */ /* 0x000fe4000bf06070 */
[----:B------:R-:W-:Y:S02]  /*1a40*/  USHF.L.U32 UR11, UR20, 0x6, URZ ;  /* 0x00000006140b7899 */ /* 0x000fe400080006ff */
[----:B------:R-:W-:Y:S01]  /*1a50*/  ULEA UR35, UR16, UR45, 0x7 ;  /* 0x0000002d10237291 */ /* 0x000fe2000f8e38ff */
[----:B------:R-:W-:Y:S02]  /*1a60*/  UMOV UR13, URZ ;  /* 0x000000ff000d7c82 */ /* 0x000fe40008000000 */
[----:B------:R2:W3:Y:S02]  /*1a70*/  SYNCS.PHASECHK.TRANS64.TRYWAIT P0, [UR4+0x40], R0 ;  /* 0x00004000ff0075a7 */ /* 0x0004e40008001104 */
[----:B------:R-:W-:Y:S07]  /*1a80*/  BRA.U !UP0, `(.L_x_26) ;  /* 0x0000000108c07547 */ /* 0x000fee000b800000 */
[----:B------:R-:W-:Y:S01]  /*1a90*/  UMOV UR6, URZ ;  /* 0x000000ff00067c82 */ /* 0x000fe20008000000 */
[----:B------:R-:W-:-:S05]  /*1aa0*/  UMOV UR4, UR5 ;  /* 0x0000000500047c82 */ /* 0x000fca0008000000 */
.L_x_32:
[----:B------:R-:W-:Y:S01]  /*1ab0*/  ULEA UR33, UR4, UR7, 0x3 ;  /* 0x0000000704217291 */ /* 0x000fe2000f8e18ff */
[----:B---3--:R-:W-:Y:S01]  /*1ac0*/  @!P3 MOV R2, 0x6000 ;  /* 0x000060000002b802 */ /* 0x008fe20000000f00 */
[----:B-1-3--:R-:W-:Y:S10]  /*1ad0*/  @P0 BRA `(.L_x_27) ;  /* 0x00000000000c0947 */ /* 0x00aff40003800000 */
[----:B------:R-:W-:-:S04]  /*1ae0*/  SHF.L.U32 R3, R12, 0x1f, RZ ;  /* 0x0000001f0c037819 */ /* 0x000fc800000006ff */
[----:B------:R-:W3:Y:S02]  /*1af0*/  SYNCS.PHASECHK.TRANS64.TRYWAIT P0, [UR33+0x40], R3 ;  /* 0x00004003ff0075a7 */ /* 0x000ee40008001121 */
[----:B---3--:R-:W-:Y:S05]  /*1b00*/  @!P0 BRA `(.L_x_28) ;  /* 0x0000007000208947 */ /* 0x008fea0003800000 */
.L_x_27:
[----:B------:R3:W-:Y:S01]  /*1b10*/  @!P3 SYNCS.ARRIVE.TRANS64 RZ, [UR33], R2 ;  /* 0x00000002ffffb9a7 */ /* 0x0007e20008000021 */
[----:B------:R-:W-:-:S04]  /*1b20*/  ULOP3.LUT UR5, UR24, 0x2, URZ, 0xfc, !UPT ;  /* 0x0000000218057892 */ /* 0x000fc8000f8efcff */
[----:B------:R-:W-:-:S09]  /*1b30*/  UISETP.NE.AND UP0, UPT, UR5, 0x2, UPT ;  /* 0x000000020500788c */ /* 0x000fd2000bf05270 */
[----:B------:R-:W-:Y:S05]  /*1b40*/  BRA.U UP0, `(.L_x_29) ;  /* 0x0000000100047547 */ /* 0x000fea000b800000 */
[----:B-1----:R-:W-:Y:S05]  /*1b50*/  BPT.TRAP 0x1 ;  /* 0x000000040000795c */ /* 0x002fea0000300000 */
.L_x_29:
[----:B------:R-:W-:Y:S04]  /*1b60*/  BSSY.RECONVERGENT B0, `(.L_x_30) ;  /* 0x0000003000007945 */ /* 0x000fe80003800200 */
[----:B------:R-:W-:Y:S05]  /*1b70*/  @P2 BRA `(.L_x_31) ;  /* 0x0000000000042947 */ /* 0x000fea0003800000 */
[----:B-1----:R-:W-:Y:S05]  /*1b80*/  BPT.TRAP 0x1 ;  /* 0x000000040000795c */ /* 0x002fea0000300000 */
.L_x_31:
[----:B-1----:R-:W-:Y:S05]  /*1b90*/  BSYNC.RECONVERGENT B0 ;  /* 0x0000000000007941 */ /* 0x002fea0003800200 */
.L_x_30:
[----:B------:R-:W-:Y:S02]  /*1ba0*/  UIADD3 UR5, UPT, UPT, UR4, 0x1, URZ ;  /* 0x0000000104057890 */ /* 0x000fe4000fffe0ff */
[----:B------:R-:W-:Y:S02]  /*1bb0*/  UIADD3 UR16, UP1, UPT, UR26, 0x80, URZ ;  /* 0x000000801a107890 */ /* 0x000fe4000ff3e0ff */
[----:B------:R-:W-:Y:S02]  /*1bc0*/  UISETP.NE.AND UP0, UPT, UR5, 0x8, UPT ;  /* 0x000000080500788c */ /* 0x000fe4000bf05270 */
[----:B------:R-:W-:Y:S02]  /*1bd0*/  USHF.L.U32 UR34, UR6, 0x5, URZ ;  /* 0x0000000506227899 */ /* 0x000fe400080006ff */
[----:B------:R-:W-:Y:S02]  /*1be0*/  USEL UR9, URZ, 0x1, UP0 ;  /* 0x00000001ff097887 */ /* 0x000fe40008000000 */
[----:B------:R-:W-:-:S02]  /*1bf0*/  USEL UR5, UR5, URZ, UP0 ;  /* 0x000000ff05057287 */ /* 0x000fc40008000000 */
[----:B------:R-:W-:Y:S02]  /*1c00*/  UIADD3 UR14, UP0, UPT, UR26, 0x180, URZ ;  /* 0x000001801a0e7890 */ /* 0x000fe4000ff1e0ff */
[----:B------:R-:W-:Y:S01]  /*1c10*/  ULEA UR8, UR5, UR7, 0x3 ;  /* 0x0000000705087291 */ /* 0x000fe2000f8e18ff */
[----:B------:R-:W-:Y:S01]  /*1c20*/  LOP3.LUT R12, R12, UR9, RZ, 0x3c, !PT ;  /* 0x000000090c0c7c12 */ /* 0x000fe2000f8e3cff */
[----:B------:R-:W-:Y:S02]  /*1c30*/  ULEA UR9, UR4, UR28, 0xc ;  /* 0x0000001c04097291 */ /* 0x000fe4000f8e60ff */
[----:B------:R-:W-:Y:S01]  /*1c40*/  UIADD3.X UR17, UPT, UPT, URZ, UR27, URZ, UP1, !UPT ;  /* 0x0000001bff117290 */ /* 0x000fe20008ffe4ff */
[----:B--2---:R-:W-:Y:S01]  /*1c50*/  SHF.L.U32 R0, R12, 0x1f, RZ ;  /* 0x0000001f0c007819 */ /* 0x004fe200000006ff */
[----:B------:R-:W-:Y:S02]  /*1c60*/  ULEA UR9, UR9, UR7, 0x2 ;  /* 0x0000000709097291 */ /* 0x000fe4000f8e10ff */
[----:B------:R-:W-:Y:S01]  /*1c70*/  UIADD3.X UR15, UPT, UPT, URZ, UR27, URZ, UP0, !UPT ;  /* 0x0000001bff0f7290 */ /* 0x000fe200087fe4ff */
[----:B------:R4:W1:Y:S01]  /*1c80*/  SYNCS.PHASECHK.TRANS64.TRYWAIT P0, [UR8+0x40], R0 ;  /* 0x00004000ff0075a7 */ /* 0x0008620008001108 */
[----:B------:R-:W-:-:S02]  /*1c90*/  ULEA UR8, UR4, UR7, 0xd ;  /* 0x0000000704087291 */ /* 0x000fc4000f8e68ff */
[----:B------:R-:W-:Y:S02]  /*1ca0*/  UIADD3 UR32, UPT, UPT, UR9, 0x8400, URZ ;  /* 0x0000840009207890 */ /* 0x000fe4000fffe0ff */
[----:B------:R-:W-:Y:S01]  /*1cb0*/  UIADD3 UR8, UPT, UPT, UR8, 0x28400, URZ ;  /* 0x0002840008087890 */ /* 0x000fe2000fffe0ff */
[----:B------:R-:W-:Y:S01]  /*1cc0*/  UMOV UR13, 0x30000 ;  /* 0x00030000000d7882 */ /* 0x000fe20000000000 */
[----:B------:R-:W-:Y:S01]  /*1cd0*/  UMOV UR18, 0x0 ;  /* 0x0000000000127882 */ /* 0x000fe20000000000 */
[----:B------:R-:W-:Y:S01]  /*1ce0*/  UMOV UR19, 0x10000000 ;  /* 0x1000000000137882 */ /* 0x000fe20000000000 */
[----:B------:R-:W-:Y:S01]  /*1cf0*/  UMOV UR12, UR36 ;  /* 0x00000024000c7c82 */ /* 0x000fe20008000000 */
[----:B------:R-:W-:Y:S01]  /*1d00*/  UMOV UR9, UR33 ;  /* 0x0000002100097c82 */ /* 0x000fe20008000000 */
[----:B------:R-:W-:Y:S01]  /*1d10*/  UMOV UR10, UR34 ;  /* 0x00000022000a7c82 */ /* 0x000fe20008000000 */
[----:B------:R2:W-:Y:S01]  /*1d20*/  UTMALDG.3D.MULTICAST [UR32], [UR16], UR13, desc[UR18] ;  /* 0x00001220100073b4 */ /* 0x0005e2000801180d */
[----:B------:R-:W-:Y:S01]  /*1d30*/  UIADD3 UR6, UPT, UPT, UR6, 0x1, URZ ;  /* 0x0000000106067890 */ /* 0x000fe2000fffe0ff */
[----:B------:R-:W-:-:S03]  /*1d40*/  UMOV UR4, UR5 ;  /* 0x0000000500047c82 */ /* 0x000fc60008000000 */
[----:B------:R-:W-:Y:S01]  /*1d50*/  UISETP.NE.AND UP0, UPT, UR6, UR21, UPT ;  /* 0x000000150600728c */ /* 0x000fe2000bf05270 */
[----:B------:R4:W-:Y:S01]  /*1d60*/  UTMALDG.3D [UR8], [UR14], desc[UR18] ;  /* 0x000012080e0075b4 */ /* 0x0009e20008011000 */
[----:B--2---:R-:W-:-:S07]  /*1d70*/  UMOV UR13, UR21 ;  /* 0x00000015000d7c82 */ /* 0x004fce0008000000 */
[----:B----4-:R-:W-:Y:S05]  /*1d80*/  BRA.U UP0, `(.L_x_32) ;  /* 0xfffffffd00487547 */ /* 0x010fea000b83ffff */
.L_x_26:
[----:B------:R-:W-:Y:S01]  /*1d90*/  ULEA UR4, UR5, UR7, 0x3 ;  /* 0x0000000705047291 */ /* 0x000fe2000f8e18ff */
[----:B--2---:R-:W-:Y:S01]  /*1da0*/  SHF.L.U32 R0, R12, 0x1f, RZ ;  /* 0x0000001f0c007819 */ /* 0x004fe200000006ff */
[----:B------:R-:W-:Y:S01]  /*1db0*/  @!P1 SYNCS.ARRIVE.TRANS64.A1T0 RZ, [UR7+0xc8], RZ ;  /* 0x0000c8ffffff99a7 */ /* 0x000fe20008100007 */
[----:B------:R-:W-:-:S06]  /*1dc0*/  UISETP.GT.AND UP0, UPT, UR43, UR41, UPT ;  /* 0x000000292b00728c */ /* 0x000fcc000bf04270 */
[----:B-1-3--:R1:W2:Y:S03]  /*1dd0*/  SYNCS.PHASECHK.TRANS64.TRYWAIT P0, [UR4+0x40], R0 ;  /* 0x00004000ff0075a7 */ /* 0x00a2a60008001104 */
[----:B------:R-:W-:Y:S05]  /*1de0*/  BRA.U !UP0, `(.L_x_33) ;  /* 0x0000000108bc7547 */ /* 0x000fea000b800000 */
[----:B------:R-:W-:Y:S01]  /*1df0*/  UIADD3 UR25, UPT, UPT, UR44, UR13, URZ ;  /* 0x0000000d2c197290 */ /* 0x000fe2000fffe0ff */
[----:B------:R-:W-:-:S11]  /*1e00*/  UMOV UR4, UR5 ;  /* 0x0000000500047c82 */ /* 0x000fd60008000000 */
.L_x_39:
[----:B------:R-:W-:Y:S01]  /*1e10*/  ULEA UR17, UR4, UR7, 0x3 ;  /* 0x0000000704117291 */ /* 0x000fe2000f8e18ff */
[----:B--2---:R-:W-:Y:S01]  /*1e20*/  @!P3 MOV R2, 0x6000 ;  /* 0x000060000002b802 */ /* 0x004fe20000000f00 */
[----:B--2-4-:R-:W-:Y:S10]  /*1e30*/  @P0 BRA `(.L_x_34) ;  /* 0x00000000000c0947 */ /* 0x014ff40003800000 */
[----:B------:R-:W-:-:S04]  /*1e40*/  SHF.L.U32 R3, R12, 0x1f, RZ ;  /* 0x0000001f0c037819 */ /* 0x000fc800000006ff */
[----:B------:R-:W2:Y:S02]  /*1e50*/  SYNCS.PHASECHK.TRANS64.TRYWAIT P0, [UR17+0x40], R3 ;  /* 0x00004003ff0075a7 */ /* 0x000ea40008001111 */
[----:B--2---:R-:W-:Y:S05]  /*1e60*/  @!P0 BRA `(.L_x_35) ;  /* 0x0000006c00608947 */ /* 0x004fea0003800000 */
.L_x_34:
[----:B------:R2:W-:Y:S01]  /*1e70*/  @!P3 SYNCS.ARRIVE.TRANS64 RZ, [UR17], R2 ;  /* 0x00000002ffffb9a7 */ /* 0x0005e20008000011 */
[----:B------:R-:W-:-:S04]  /*1e80*/  ULOP3.LUT UR5, UR24, 0x2, URZ, 0xfc, !UPT ;  /* 0x0000000218057892 */ /* 0x000fc8000f8efcff */
[----:B------:R-:W-:-:S09]  /*1e90*/  UISETP.NE.AND UP0, UPT, UR5, 0x2, UPT ;  /* 0x000000020500788c */ /* 0x000fd2000bf05270 */
[----:B------:R-:W-:Y:S05]  /*1ea0*/  BRA.U UP0, `(.L_x_36) ;  /* 0x0000000100047547 */ /* 0x000fea000b800000 */
[----:B------:R-:W-:Y:S05]  /*1eb0*/  BPT.TRAP 0x1 ;  /* 0x000000040000795c */ /* 0x000fea0000300000 */
.L_x_36:
[----:B------:R-:W-:Y:S04]  /*1ec0*/  BSSY.RECONVERGENT B0, `(.L_x_37) ;  /* 0x0000003000007945 */ /* 0x000fe80003800200 */
[----:B------:R-:W-:Y:S05]  /*1ed0*/  @P2 BRA `(.L_x_38) ;  /* 0x0000000000042947 */ /* 0x000fea0003800000 */
[----:B------:R-:W-:Y:S05]  /*1ee0*/  BPT.TRAP 0x1 ;  /* 0x000000040000795c */ /* 0x000fea0000300000 */
.L_x_38:
[----:B------:R-:W-:Y:S05]  /*1ef0*/  BSYNC.RECONVERGENT B0 ;  /* 0x0000000000007941 */ /* 0x000fea0003800200 */
.L_x_37:
[----:B------:R-:W-:Y:S02]  /*1f00*/  UIADD3 UR5, UPT, UPT, UR4, 0x1, URZ ;  /* 0x0000000104057890 */ /* 0x000fe4000fffe0ff */
[----:B------:R-:W-:Y:S02]  /*1f10*/  UIADD3 UR14, UP1, UPT, UR26, 0x80, URZ ;  /* 0x000000801a0e7890 */ /* 0x000fe4000ff3e0ff */
[----:B------:R-:W-:Y:S02]  /*1f20*/  UISETP.NE.AND UP0, UPT, UR5, 0x8, UPT ;  /* 0x000000080500788c */ /* 0x000fe4000bf05270 */
[----:B------:R-:W-:Y:S02]  /*1f30*/  USHF.L.U32 UR18, UR13, 0x5, URZ ;  /* 0x000000050d127899 */ /* 0x000fe400080006ff */
[----:B------:R-:W-:Y:S02]  /*1f40*/  USEL UR8, URZ, 0x1, UP0 ;  /* 0x00000001ff087887 */ /* 0x000fe40008000000 */
[----:B------:R-:W-:-:S02]  /*1f50*/  USEL UR5, UR5, URZ, UP0 ;  /* 0x000000ff05057287 */ /* 0x000fc40008000000 */
[----:B------:R-:W-:Y:S02]  /*1f60*/  UIADD3 UR22, UP0, UPT, UR26, 0x180, URZ ;  /* 0x000001801a167890 */ /* 0x000fe4000ff1e0ff */
[----:B------:R-:W-:Y:S01]  /*1f70*/  LOP3.LUT R12, R12, UR8, RZ, 0x3c, !PT ;  /* 0x000000080c0c7c12 */ /* 0x000fe2000f8e3cff */
[----:B------:R-:W-:Y:S02]  /*1f80*/  ULEA UR6, UR5, UR7, 0x3 ;  /* 0x0000000705067291 */ /* 0x000fe4000f8e18ff */
[----:B------:R-:W-:Y:S01]  /*1f90*/  ULEA UR8, UR4, UR7, 0xd ;  /* 0x0000000704087291 */ /* 0x000fe2000f8e68ff */
[----:B-1----:R-:W-:Y:S01]  /*1fa0*/  SHF.L.U32 R0, R12, 0x1f, RZ ;  /* 0x0000001f0c007819 */ /* 0x002fe200000006ff */
[----:B------:R-:W-:Y:S02]  /*1fb0*/  ULEA UR16, UR4, UR29, 0xe ;  /* 0x0000001d04107291 */ /* 0x000fe4000f8e70ff */
[----:B------:R-:W-:Y:S02]  /*1fc0*/  UIADD3.X UR15, UPT, UPT, URZ, UR27, URZ, UP1, !UPT ;  /* 0x0000001bff0f7290 */ /* 0x000fe40008ffe4ff */
[----:B------:R-:W-:Y:S01]  /*1fd0*/  UIADD3 UR8, UPT, UPT, UR8, 0x28400, URZ ;  /* 0x0002840008087890 */ /* 0x000fe2000fffe0ff */
[----:B------:R3:W4:Y:S01]  /*1fe0*/  SYNCS.PHASECHK.TRANS64.TRYWAIT P0, [UR6+0x40], R0 ;  /* 0x00004000ff0075a7 */ /* 0x0007220008001106 */
[----:B------:R-:W-:Y:S01]  /*1ff0*/  UIADD3.X UR23, UPT, UPT, URZ, UR27, URZ, UP0, !UPT ;  /* 0x0000001bff177290 */ /* 0x000fe200087fe4ff */
[----:B------:R-:W-:Y:S01]  /*2000*/  UMOV UR6, 0x30000 ;  /* 0x0003000000067882 */ /* 0x000fe20000000000 */
[----:B------:R-:W-:Y:S01]  /*2010*/  UMOV UR30, 0x0 ;  /* 0x00000000001e7882 */ /* 0x000fe20000000000 */
[----:B------:R-:W-:Y:S01]  /*2020*/  UMOV UR31, 0x10000000 ;  /* 0x10000000001f7882 */ /* 0x000fe20000000000 */
[----:B------:R-:W-:Y:S01]  /*2030*/  UMOV UR19, UR35 ;  /* 0x0000002300137c82 */ /* 0x000fe20008000000 */
[----:B------:R-:W-:Y:S01]  /*2040*/  UMOV UR20, UR36 ;  /* 0x0000002400147c82 */ /* 0x000fe20008000000 */
[----:B------:R-:W-:Y:S01]  /*2050*/  UMOV UR12, UR36 ;  /* 0x00000024000c7c82 */ /* 0x000fe20008000000 */
[----:B------:R-:W-:Y:S01]  /*2060*/  UMOV UR9, UR17 ;  /* 0x0000001100097c82 */ /* 0x000fe20008000000 */
[----:B------:R-:W-:Y:S01]  /*2070*/  UMOV UR10, UR18 ;  /* 0x00000012000a7c82 */ /* 0x000fe20008000000 */
[----:B------:R3:W-:Y:S01]  /*2080*/  UTMALDG.3D.MULTICAST [UR16], [UR14], UR6, desc[UR30] ;  /* 0x00001e100e0073b4 */ /* 0x0007e20008011806 */
[----:B------:R-:W-:Y:S01]  /*2090*/  UIADD3 UR13, UPT, UPT, UR13, 0x1, URZ ;  /* 0x000000010d0d7890 */ /* 0x000fe2000fffe0ff */
[----:B------:R-:W-:-:S03]  /*20a0*/  UMOV UR4, UR5 ;  /* 0x0000000500047c82 */ /* 0x000fc60008000000 */
[----:B------:R-:W-:Y:S01]  /*20b0*/  UISETP.NE.AND UP0, UPT, UR13, UR25, UPT ;  /* 0x000000190d00728c */ /* 0x000fe2000bf05270 */
[----:B------:R3:W-:Y:S08]  /*20c0*/  UTMALDG.3D [UR8], [UR22], desc[UR30] ;  /* 0x00001e08160075b4 */ /* 0x0007f00008011000 */
[----:B---3--:R-:W-:Y:S05]  /*20d0*/  BRA.U UP0, `(.L_x_39) ;  /* 0xfffffffd004c7547 */ /* 0x008fea000b83ffff */
.L_x_33:
[C---:B------:R-:W-:Y:S01]  /*20e0*/  LEA R3, R11.reuse, UR7, 0x3 ;  /* 0x000000070b037c11 */ /* 0x040fe2000f8e18ff */
[----:B------:R-:W-:Y:S01]  /*20f0*/  NOP ;  /* 0x0000000000007918 */ /* 0x000fe20000000000 */
[----:B-1----:R-:W-:Y:S02]  /*2100*/  SHF.L.U32 R0, R10, 0x1f, RZ ;  /* 0x0000001f0a007819 */ /* 0x002fe400000006ff */
[----:B------:R-:W-:Y:S02]  /*2110*/  LEA R4, R11, UR7, 0x4 ;  /* 0x000000070b047c11 */ /* 0x000fe4000f8e20ff */
[----:B--2-4-:R-:W1:Y:S02]  /*2120*/  SYNCS.PHASECHK.TRANS64.TRYWAIT P0, [R3+URZ+0xd0], R0 ;  /* 0x0000d000030075a7 */ /* 0x014e6400080011ff */
[----:B-1----:R-:W-:Y:S05]  /*2130*/  @!P0 BRA `(.L_x_40) ;  /* 0x0000006800c48947 */ /* 0x002fea0003800000 */
.L_x_146:
[----:B------:R-:W2:Y:S01]  /*2140*/  LDS.128 R4, [R4+0x160] ;  /* 0x0001600004047984 */ /* 0x000ea20000000c00 */
[----:B------:R-:W-:Y:S01]  /*2150*/  UISETP.GE.AND UP0, UPT, UR42, 0x1, UPT ;  /* 0x000000012a00788c */ /* 0x000fe2000bf06270 */
[----:B------:R-:W-:Y:S01]  /*2160*/  @!PT LDS RZ, [RZ] ;  /* 0x00000000fffff984 */ /* 0x000fe20000000800 */
[----:B------:R-:W-:Y:S01]  /*2170*/  @!PT LDS RZ, [RZ] ;  /* 0x00000000fffff984 */ /* 0x000fe20000000800 */
[----:B------:R-:W-:Y:S01]  /*2180*/  @!PT LDS RZ, [RZ] ;  /* 0x00000000fffff984 */ /* 0x000fe20000000800 */
[----:B------:R-:W-:Y:S01]  /*2190*/  @!PT LDS RZ, [RZ] ;  /* 0x00000000fffff984 */ /* 0x000fe20000000800 */
[----:B------:R3:W-:Y:S06]  /*21a0*/  MEMBAR.ALL.CTA ;  /* 0x0000000000007992 */ /* 0x0007ec0000008000 */
[----:B---3--:R-:W3:Y:S01]  /*21b0*/  FENCE.VIEW.ASYNC.S ;  /* 0x00000000000073c6 */ /* 0x008ee20000000000 */
[----:B--2---:R-:W-:-:S13]  /*21c0*/  LOP3.LUT P0, RZ, R6, 0x1, RZ, 0xc0, !PT ;  /* 0x0000000106ff7812 */ /* 0x004fda000780c0ff */
[----:B---3--:R-:W-:Y:S01]  /*21d0*/  VOTEU.ANY UP1, P0 ;  /* 0x0000000000ff7886 */ /* 0x008fe20000020100 */
[----:B------:R-:W-:-:S13]  /*21e0*/  PLOP3.LUT P0, PT, PT, PT, UP1, 0x80, 0x8 ;  /* 0x000000000008781c */ /* 0x000fda0003f0f018 */
[----:B-1----:R-:W-:Y:S02]  /*21f0*/  @P0 LOP3.LUT R0, R5, 0xffff, RZ, 0xc0, !PT ;  /* 0x0000ffff05000812 */ /* 0x002fe400078ec0ff */
[----:B------:R-:W-:Y:S02]  /*2200*/  @P0 MOV R2, R4 ;  /* 0x0000000400020202 */ /* 0x000fe40000000f00 */
[----:B------:R-:W-:Y:S01]  /*2210*/  @P0 R2UR UR6, R0 ;  /* 0x00000000000602ca */ /* 0x000fe200000e0000 */
[----:B------:R-:W-:Y:S01]  /*2220*/  VIADD R0, R3, 0xe0 ;  /* 0x000000e003007836 */ /* 0x000fe20000000000 */
[----:B------:R-:W-:Y:S02]  /*2230*/  @P0 SHF.R.U32.HI R4, RZ, 0x10, R5 ;  /* 0x00000010ff040819 */ /* 0x000fe40000011605 */
[----:B------:R-:W-:Y:S02]  /*2240*/  @P0 R2UR UR8, R2 ;  /* 0x00000000020802ca */ /* 0x000fe400000e0000 */
[----:B------:R-:W-:-:S02]  /*2250*/  PRMT R0, RZ, 0x654, R0 ;  /* 0x00000654ff007816 */ /* 0x000fc40000000000 */
[----:B------:R-:W-:Y:S02]  /*2260*/  @P0 R2UR UR4, R4 ;  /* 0x00000000040402ca */ /* 0x000fe400000e0000 */
[----:B------:R1:W-:Y:S03]  /*2270*/  SYNCS.ARRIVE.TRANS64.RED.A1T0 RZ, [R0+URZ], RZ ;  /* 0x000000ff00ff79a7 */ /* 0x0003e600081004ff */
[----:B------:R-:W-:-:S04]  /*2280*/  @UP1 UMOV UR37, UR6 ;  /* 0x0000000600251c82 */ /* 0x000fc80008000000 */
[----:B------:R-:W-:-:S04]  /*2290*/  @UP1 UMOV UR38, UR8 ;  /* 0x0000000800261c82 */ /* 0x000fc80008000000 */
[----:B------:R-:W-:Y:S01]  /*22a0*/  @UP1 UMOV UR36, UR4 ;  /* 0x0000000400241c82 */ /* 0x000fe20008000000 */
[----:B------:R-:W-:Y:S05]  /*22b0*/  BRA.U !UP0, `(.L_x_41) ;  /* 0x0000000108d47547 */ /* 0x000fea000b800000 */
[----:B------:R-:W2:Y:S01]  /*22c0*/  LDCU.128 UR12, c[0x0][0xb10] ;  /* 0x00016200ff0c77ac */ /* 0x000ea20008000c00 */
[----:B------:R-:W3:Y:S01]  /*22d0*/  LDCU UR25, c[0x0][0xb20] ;  /* 0x00016400ff1977ac */ /* 0x000ee20008000800 */
[----:B------:R-:W4:Y:S01]  /*22e0*/  LDCU UR20, c[0x0][0xb0c] ;  /* 0x00016180ff1477ac */ /* 0x000f220008000800 */
[----:B------:R-:W1:Y:S01]  /*22f0*/  LDCU.64 UR10, c[0x0][0xb28] ;  /* 0x00016500ff0a77ac */ /* 0x000e620008000a00 */
[----:B------:R-:W-:Y:S02]  /*2300*/  UISETP.NE.AND UP3, UPT, UR42, 0x1, UPT ;  /* 0x000000012a00788c */ /* 0x000fe4000bf65270 */
[----:B--2---:R-:W-:Y:S02]  /*2310*/  UIMAD.WIDE.U32 UR16, UR39, UR15, URZ ;  /* 0x0000000f271072a5 */ /* 0x004fe4000f8e00ff */
[----:B------:R-:W-:Y:S02]  /*2320*/  UIMAD.WIDE.U32 UR8, UR40, UR12, URZ ;  /* 0x0000000c280872a5 */ /* 0x000fe4000f8e00ff */
[----:B------:R-:W-:-:S02]  /*2330*/  UISETP.NE.AND UP0, UPT, UR14, 0x1, UPT ;  /* 0x000000010e00788c */ /* 0x000fc4000bf05270 */
[----:B------:R-:W-:Y:S01]  /*2340*/  UIMAD.WIDE.U32 UR22, UR37, UR15, URZ ;  /* 0x0000000f251672a5 */ /* 0x000fe2000f8e00ff */
[----:B------:R-:W-:Y:S02]  /*2350*/  UMOV UR16, UR17 ;  /* 0x0000001100107c82 */ /* 0x000fe40008000000 */
[----:B------:R-:W-:Y:S01]  /*2360*/  UMOV UR8, UR9 ;  /* 0x0000000900087c82 */ /* 0x000fe20008000000 */
[----:B---3--:R-:W-:Y:S02]  /*2370*/  USHF.R.U32.HI UR16, URZ, UR25, UR16 ;  /* 0x00000019ff107299 */ /* 0x008fe40008011610 */
[----:B----4-:R-:W-:Y:S02]  /*2380*/  UISETP.NE.AND UP2, UPT, UR20, 0x1, UPT ;  /* 0x000000011400788c */ /* 0x010fe4000bf45270 */
[----:B------:R-:W-:Y:S02]  /*2390*/  USHF.R.U32.HI UR8, URZ, UR13, UR8 ;  /* 0x0000000dff087299 */ /* 0x000fe40008011608 */
[----:B------:R-:W-:-:S02]  /*23a0*/  USEL UR6, UR39, UR16, !UP0 ;  /* 0x0000001027067287 */ /* 0x000fc4000c000000 */
[----:B------:R-:W-:Y:S02]  /*23b0*/  USEL UR8, UR40, UR8, !UP2 ;  /* 0x0000000828087287 */ /* 0x000fe4000d000000 */
[----:B-1----:R-:W-:Y:S01]  /*23c0*/  UIMAD.WIDE.U32 UR16, UR6, UR10, URZ ;  /* 0x0000000a061072a5 */ /* 0x002fe2000f8e00ff */
[----:B------:R-:W-:Y:S01]  /*23d0*/  UMOV UR4, UR23 ;  /* 0x0000001700047c82 */ /* 0x000fe20008000000 */
[----:B------:R-:W-:Y:S02]  /*23e0*/  UIMAD.WIDE.U32 UR18, UR38, UR12, URZ ;  /* 0x0000000c261272a5 */ /* 0x000fe4000f8e00ff */
[----:B------:R-:W-:-:S03]  /*23f0*/  UIMAD.WIDE.U32 UR22, UR8, UR10, URZ ;  /* 0x0000000a081672a5 */ /* 0x000fc6000f8e00ff */
[----:B------:R-:W-:Y:S01]  /*2400*/  UMOV UR16, UR17 ;  /* 0x0000001100107c82 */ /* 0x000fe20008000000 */
[----:B------:R-:W-:Y:S02]  /*2410*/  USHF.R.U32.HI UR4, URZ, UR25, UR4 ;  /* 0x00000019ff047299 */ /* 0x000fe40008011604 */
[----:B------:R-:W-:Y:S01]  /*2420*/  @UP3 USHF.R.U32.HI UR6, URZ, UR11, UR16 ;  /* 0x0000000bff063299 */ /* 0x000fe20008011610 */
[----:B------:R-:W-:Y:S01]  /*2430*/  UMOV UR18, UR19 ;  /* 0x0000001300127c82 */ /* 0x000fe20008000000 */
[----:B------:R-:W-:Y:S01]  /*2440*/  UMOV UR22, UR23 ;  /* 0x0000001700167c82 */ /* 0x000fe20008000000 */
[----:B------:R-:W-:Y:S02]  /*2450*/  USHF.R.U32.HI UR13, URZ, UR13, UR18 ;  /* 0x0000000dff0d7299 */ /* 0x000fe40008011612 */
[----:B------:R-:W-:Y:S02]  /*2460*/  USEL UR4, UR37, UR4, !UP0 ;  /* 0x0000000425047287 */ /* 0x000fe4000c000000 */
[----:B------:R-:W-:-:S02]  /*2470*/  @UP3 USHF.R.U32.HI UR8, URZ, UR11, UR22 ;  /* 0x0000000bff083299 */ /* 0x000fc40008011616 */
[----:B------:R-:W-:Y:S02]  /*2480*/  UIMAD UR9, UR42, UR6, URZ ;  /* 0x000000062a0972a4 */ /* 0x000fe4000f8e02ff */
[----:B------:R-:W-:Y:S02]  /*2490*/  USEL UR6, UR38, UR13, !UP2 ;  /* 0x0000000d26067287 */ /* 0x000fe4000d000000 */
[----:B------:R-:W-:Y:S02]  /*24a0*/  UIMAD UR12, UR42, UR8, URZ ;  /* 0x000000082a0c72a4 */ /* 0x000fe4000f8e02ff */
[----:B------:R-:W-:Y:S02]  /*24b0*/  UISETP.GE.AND UP0, UPT, UR4, UR9, UPT ;  /* 0x000000090400728c */ /* 0x000fe4000bf06270 */
[----:B------:R-:W-:Y:S02]  /*24c0*/  UIMAD.WIDE.U32 UR16, UR4, UR10, URZ ;  /* 0x0000000a041072a5 */ /* 0x000fe4000f8e00ff */
[----:B------:R-:W-:-:S02]  /*24d0*/  UISETP.GE.OR UP0, UPT, UR6, UR12, UP0 ;  /* 0x0000000c0600728c */ /* 0x000fc40008706670 */
        /* <DEDUP_REMOVED lines=19> */
.L_x_41:
[----:B------:R-:W2:Y:S02]  /*2610*/  LDCU UR4, c[0x0][0xb30] ;  /* 0x00016600ff0477ac */ /* 0x000ea40008000800 */
[----:B--2---:R-:W-:-:S09]  /*2620*/  UISETP.NE.AND UP0, UPT, UR4, 0x1, UPT ;  /* 0x000000010400788c */ /* 0x004fd2000bf05270 */
[----:B------:R-:W-:Y:S05]  /*2630*/  BRA.U UP0, `(.L_x_42) ;  /* 0x0000000100447547 */ /* 0x000fea000b800000 */
[----:B------:R-:W2:Y:S01]  /*2640*/  LDCU.128 UR12, c[0x0][0xb10] ;  /* 0x00016200ff0c77ac */ /* 0x000ea20008000c00 */
[----:B------:R-:W3:Y:S01]  /*2650*/  LDCU UR16, c[0x0][0xb0c] ;  /* 0x00016180ff1077ac */ /* 0x000ee20008000800 */
[----:B------:R-:W4:Y:S01]  /*2660*/  LDCU UR17, c[0x0][0xb20] ;  /* 0x00016400ff1177ac */ /* 0x000f220008000800 */
[----:B--2---:R-:W-:Y:S02]  /*2670*/  UIMAD.WIDE.U32 UR10, UR38, UR12, URZ ;  /* 0x0000000c260a72a5 */ /* 0x004fe4000f8e00ff */
[----:B------:R-:W-:Y:S02]  /*2680*/  UIMAD.WIDE.U32 UR8, UR37, UR15, URZ ;  /* 0x0000000f250872a5 */ /* 0x000fe4000f8e00ff */
[----:B---3--:R-:W-:Y:S02]  /*2690*/  UISETP.NE.AND UP2, UPT, UR16, 0x1, UPT ;  /* 0x000000011000788c */ /* 0x008fe4000bf45270 */
[----:B------:R-:W-:Y:S01]  /*26a0*/  UISETP.NE.AND UP0, UPT, UR14, 0x1, UPT ;  /* 0x000000010e00788c */ /* 0x000fe2000bf05270 */
[----:B------:R-:W-:-:S02]  /*26b0*/  UMOV UR6, UR11 ;  /* 0x0000000b00067c82 */ /* 0x000fc40008000000 */
[----:B------:R-:W-:Y:S01]  /*26c0*/  UMOV UR4, UR9 ;  /* 0x0000000900047c82 */ /* 0x000fe20008000000 */
[----:B------:R-:W-:Y:S02]  /*26d0*/  USHF.R.U32.HI UR6, URZ, UR13, UR6 ;  /* 0x0000000dff067299 */ /* 0x000fe40008011606 */
[----:B----4-:R-:W-:Y:S02]  /*26e0*/  USHF.R.U32.HI UR4, URZ, UR17, UR4 ;  /* 0x00000011ff047299 */ /* 0x010fe40008011604 */
[----:B------:R-:W-:Y:S02]  /*26f0*/  USEL UR6, UR38, UR6, !UP2 ;  /* 0x0000000626067287 */ /* 0x000fe4000d000000 */
[----:B------:R-:W-:-:S04]  /*2700*/  USEL UR4, UR37, UR4, !UP0 ;  /* 0x0000000425047287 */ /* 0x000fc8000c000000 */
[----:B------:R-:W-:Y:S02]  /*2710*/  UIADD3 UR8, UPT, UPT, UR6, -UR4, URZ ;  /* 0x8000000406087290 */ /* 0x000fe4000fffe0ff */
[----:B------:R-:W-:Y:S02]  /*2720*/  UIADD3 UR4, UPT, UPT, -UR6, UR4, URZ ;  /* 0x0000000406047290 */ /* 0x000fe4000fffe1ff */
[----:B------:R-:W-:Y:S02]  /*2730*/  UIMAD UR37, UR8, UR14, UR37 ;  /* 0x0000000e082572a4 */ /* 0x000fe4000f8e0225 */
[----:B------:R-:W-:-:S12]  /*2740*/  UIMAD UR38, UR4, UR16, UR38 ;  /* 0x00000010042672a4 */ /* 0x000fd8000f8e0226 */
.L_x_42:
[----:B------:R-:W-:Y:S01]  /*2750*/  VIADD R11, R11, 0x1 ;  /* 0x000000010b0b7836 */ /* 0x000fe20000000000 */
[----:B------:R-:W-:Y:S02]  /*2760*/  R2UR UR6, R55 ;  /* 0x00000000370672ca */ /* 0x000fe400000e0000 */
[----:B------:R-:W-:Y:S02]  /*2770*/  R2UR UR4, R54 ;  /* 0x00000000360472ca */ /* 0x000fe400000e0000 */
[C---:B------:R-:W-:Y:S02]  /*2780*/  ISETP.NE.AND P0, PT, R11.reuse, 0x2, PT ;  /* 0x000000020b00780c */ /* 0x040fe40003f05270 */
[----:B------:R-:W-:Y:S02]  /*2790*/  PLOP3.LUT P1, PT, PT, PT, PT, 0x80, 0x8 ;  /* 0x000000000008781c */ /* 0x000fe40003f2f070 */
[----:B-1----:R-:W-:Y:S02]  /*27a0*/  SEL R0, RZ, 0x1, P0 ;  /* 0x00000001ff007807 */ /* 0x002fe40000000000 */
[----:B------:R-:W-:-:S02]  /*27b0*/  SEL R11, R11, RZ, P0 ;  /* 0x000000ff0b0b7207 */ /* 0x000fc40000000000 */
[----:B------:R-:W-:Y:S01]  /*27c0*/  LOP3.LUT R10, R10, R0, RZ, 0x3c, !PT ;  /* 0x000000000a0a7212 */ /* 0x000fe200078e3cff */
[----:B------:R-:W-:Y:S02]  /*27d0*/  UIADD3 UR16, UPT, UPT, UR38, UR6, URZ ;  /* 0x0000000626107290 */ /* 0x000fe4000fffe0ff */
[----:B------:R-:W-:Y:S01]  /*27e0*/  UIADD3 UR20, UPT, UPT, UR37, UR4, URZ ;  /* 0x0000000425147290 */ /* 0x000fe2000fffe0ff */
[----:B------:R-:W-:Y:S11]  /*27f0*/  BRA.U UP1, `(.L_x_43) ;  /* 0xfffffff101507547 */ /* 0x000ff6000b83ffff */
[----:B------:R-:W-:Y:S01]  /*2800*/  UIADD3 UR7, UPT, UPT, UR7, 0x40, URZ ;  /* 0x0000004007077890 */ /* 0x000fe2000fffe0ff */
[----:B------:R-:W-:-:S03]  /*2810*/  SHF.L.U32 R2, R12, 0x1f, RZ ;  /* 0x0000001f0c027819 */ /* 0x000fc600000006ff */
[----:B------:R-:W-:-:S09]  /*2820*/  ULEA UR4, UR5, UR7, 0x3 ;  /* 0x0000000705047291 */ /* 0x000fd2000f8e18ff */
[----:B------:R-:W1:Y:S02]  /*2830*/  SYNCS.PHASECHK.TRANS64.TRYWAIT P0, [UR4], R2 ;  /* 0x00000002ff0075a7 */ /* 0x000e640008001104 */
[----:B-1----:R-:W-:Y:S05]  /*2840*/  @!P0 BRA `(.L_x_44) ;  /* 0x0000006400148947 */ /* 0x002fea0003800000 */
.L_x_148:
[----:B------:R-:W-:-:S04]  /*2850*/  UIADD3 UR4, UPT, UPT, UR5, 0x1, URZ ;  /* 0x0000000105047890 */ /* 0x000fc8000fffe0ff */
[----:B------:R-:W-:-:S04]  /*2860*/  UISETP.NE.AND UP0, UPT, UR4, 0x8, UPT ;  /* 0x000000080400788c */ /* 0x000fc8000bf05270 */
[----:B------:R-:W-:Y:S02]  /*2870*/  USEL UR6, URZ, 0x1, UP0 ;  /* 0x00000001ff067887 */ /* 0x000fe40008000000 */
[----:B------:R-:W-:-:S04]  /*2880*/  USEL UR4, UR4, URZ, UP0 ;  /* 0x000000ff04047287 */ /* 0x000fc80008000000 */
[----:B------:R-:W-:Y:S01]  /*2890*/  ULEA UR5, UR4, UR7, 0x3 ;  /* 0x0000000704057291 */ /* 0x000fe2000f8e18ff */
[----:B-1----:R-:W-:-:S04]  /*28a0*/  LOP3.LUT R2, R12, UR6, RZ, 0x3c, !PT ;  /* 0x000000060c027c12 */ /* 0x002fc8000f8e3cff */
[----:B------:R-:W-:-:S04]  /*28b0*/  SHF.L.U32 R3, R2, 0x1f, RZ ;  /* 0x0000001f02037819 */ /* 0x000fc800000006ff */
[----:B------:R-:W1:Y:S02]  /*28c0*/  SYNCS.PHASECHK.TRANS64.TRYWAIT P0, [UR5], R3 ;  /* 0x00000003ff0075a7 */ /* 0x000e640008001105 */
[----:B-1----:R-:W-:Y:S05]  /*28d0*/  @!P0 BRA `(.L_x_45) ;  /* 0x0000006400088947 */ /* 0x002fea0003800000 */
.L_x_150:
[----:B------:R-:W-:-:S04]  /*28e0*/  UIADD3 UR4, UPT, UPT, UR4, 0x1, URZ ;  /* 0x0000000104047890 */ /* 0x000fc8000fffe0ff */
[----:B------:R-:W-:-:S04]  /*28f0*/  UISETP.NE.AND UP0, UPT, UR4, 0x8, UPT ;  /* 0x000000080400788c */ /* 0x000fc8000bf05270 */
[----:B------:R-:W-:Y:S02]  /*2900*/  USEL UR6, URZ, 0x1, UP0 ;  /* 0x00000001ff067887 */ /* 0x000fe40008000000 */
[----:B------:R-:W-:-:S04]  /*2910*/  USEL UR4, UR4, URZ, UP0 ;  /* 0x000000ff04047287 */ /* 0x000fc80008000000 */
[----:B------:R-:W-:Y:S01]  /*2920*/  ULEA UR5, UR4, UR7, 0x3 ;  /* 0x0000000704057291 */ /* 0x000fe2000f8e18ff */
[----:B------:R-:W-:-:S04]  /*2930*/  LOP3.LUT R2, R2, UR6, RZ, 0x3c, !PT ;  /* 0x0000000602027c12 */ /* 0x000fc8000f8e3cff */
[----:B-1----:R-:W-:-:S04]  /*2940*/  SHF.L.U32 R3, R2, 0x1f, RZ ;  /* 0x0000001f02037819 */ /* 0x002fc800000006ff */
[----:B------:R-:W1:Y:S02]  /*2950*/  SYNCS.PHASECHK.TRANS64.TRYWAIT P0, [UR5], R3 ;  /* 0x00000003ff0075a7 */ /* 0x000e640008001105 */
[----:B-1----:R-:W-:Y:S05]  /*2960*/  @!P0 BRA `(.L_x_46) ;  /* 0x0000006000fc8947 */ /* 0x002fea0003800000 */
.L_x_152:
        /* <DEDUP_REMOVED lines=9> */
.L_x_154:
        /* <DEDUP_REMOVED lines=9> */
.L_x_156:
        /* <DEDUP_REMOVED lines=9> */
.L_x_158:
        /* <DEDUP_REMOVED lines=9> */
.L_x_160:
[----:B------:R-:W-:-:S04]  /*2bb0*/  UIADD3 UR4, UPT, UPT, UR4, 0x1, URZ ;  /* 0x0000000104047890 */ /* 0x000fc8000fffe0ff */
[----:B------:R-:W-:-:S04]  /*2bc0*/  UISETP.NE.AND UP0, UPT, UR4, 0x8, UPT ;  /* 0x000000080400788c */ /* 0x000fc8000bf05270 */
[----:B------:R-:W-:Y:S02]  /*2bd0*/  USEL UR5, URZ, 0x1, UP0 ;  /* 0x00000001ff057887 */ /* 0x000fe40008000000 */
[----:B------:R-:W-:-:S04]  /*2be0*/  USEL UR4, UR4, URZ, UP0 ;  /* 0x000000ff04047287 */ /* 0x000fc80008000000 */
[----:B------:R-:W-:Y:S01]  /*2bf0*/  ULEA UR4, UR4, UR7, 0x3 ;  /* 0x0000000704047291 */ /* 0x000fe2000f8e18ff */
[----:B------:R-:W-:-:S04]  /*2c00*/  LOP3.LUT R2, R2, UR5, RZ, 0x3c, !PT ;  /* 0x0000000502027c12 */ /* 0x000fc8000f8e3cff */
[----:B------:R-:W-:Y:S01]  /*2c10*/  SHF.L.U32 R2, R2, 0x1f, RZ ;  /* 0x0000001f02027819 */ /* 0x000fe200000006ff */
[----:B-1----:R-:W-:-:S07]  /*2c20*/  IMAD.U32 R0, RZ, RZ, UR4 ;  /* 0x00000004ff007e24 */ /* 0x002fce000f8e00ff */
.L_x_51:
[----:B-1----:R1:W2:Y:S02]  /*2c30*/  SYNCS.PHASECHK.TRANS64.TRYWAIT P0, [R0+URZ], R2 ;  /* 0x00000002000075a7 */ /* 0x0022a400080011ff */
[----:B--2---:R-:W-:Y:S05]  /*2c40*/  @!P0 NANOSLEEP.SYNCS 0x989680 ;  /* 0x009896800000895d */ /* 0x004fea0003900000 */
[----:B------:R-:W2:Y:S02]  /*2c50*/  @!P0 SYNCS.PHASECHK.TRANS64 P0, [R0+URZ], R2 ;  /* 0x00000002000085a7 */ /* 0x000ea400080010ff */
[----:B--2---:R-:W-:Y:S05]  /*2c60*/  @P0 EXIT ;  /* 0x000000000000094d */ /* 0x004fea0003800000 */
[----:B------:R-:W-:Y:S05]  /*2c70*/  BRA `(.L_x_51) ;  /* 0xfffffffc00ec7947 */ /* 0x000fea000383ffff */
.L_x_23:
[----:B------:R-:W1:Y:S02]  /*2c80*/  S2UR UR4, SR_CgaCtaId ;  /* 0x00000000000479c3 */ /* 0x000e640000008800 */
[----:B-1----:R-:W-:-:S04]  /*2c90*/  UISETP.NE.AND UP0, UPT, UR4, URZ, UPT ;  /* 0x000000ff0400728c */ /* 0x002fc8000bf05270 */
[----:B------:R-:W-:-:S09]  /*2ca0*/  UISETP.NE.OR UP0, UPT, UR17, 0x1, UP0 ;  /* 0x000000011100788c */ /* 0x000fd20008705670 */
[----:B------:R-:W-:Y:S05]  /*2cb0*/  BRA.U UP0, `(.L_x_52) ;  /* 0x00000005004c7547 */ /* 0x000fea000b800000 */
[----:B------:R-:W1:Y:S01]  /*2cc0*/  S2UR UR5, SR_CgaCtaId ;  /* 0x00000000000579c3 */ /* 0x000e620000008800 */
[----:B------:R-:W-:Y:S01]  /*2cd0*/  UMOV UR4, 0x400 ;  /* 0x0000040000047882 */ /* 0x000fe20000000000 */
[----:B------:R-:W-:Y:S01]  /*2ce0*/  ISETP.GE.U32.AND P2, PT, R0, 0x2, PT ;  /* 0x000000020000780c */ /* 0x000fe20003f46070 */
[----:B------:R-:W-:Y:S01]  /*2cf0*/  IMAD.MOV.U32 R12, RZ, RZ, 0x1 ;  /* 0x00000001ff0c7424 */ /* 0x000fe200078e00ff */
[----:B------:R-:W-:Y:S02]  /*2d00*/  CS2R R10, SRZ ;  /* 0x00000000000a7805 */ /* 0x000fe4000001ff00 */
[----:B------:R-:W-:Y:S01]  /*2d10*/  CS2R R8, SRZ ;  /* 0x0000000000087805 */ /* 0x000fe2000001ff00 */
[----:B-1----:R-:W-:-:S03]  /*2d20*/  ULEA UR6, UR5, UR4, 0x18 ;  /* 0x0000000405067291 */ /* 0x002fc6000f8ec0ff */
[----:B------:R-:W-:-:S09]  /*2d30*/  UMOV UR5, URZ ;  /* 0x000000ff00057c82 */ /* 0x000fd20008000000 */
.L_x_56:
[----:B------:R-:W-:Y:S02]  /*2d40*/  LEA R2, R8, UR6, 0x3 ;  /* 0x0000000608027c11 */ /* 0x000fe4000f8e18ff */
[----:B------:R-:W-:-:S03]  /*2d50*/  SHF.L.U32 R4, R9, 0x1f, RZ ;  /* 0x0000001f09047819 */ /* 0x000fc600000006ff */
[----:B------:R-:W-:Y:S01]  /*2d60*/  VIADD R5, R2, 0x140 ;  /* 0x0000014002057836 */ /* 0x000fe20000000000 */
[----:B------:R-:W1:Y:S02]  /*2d70*/  SYNCS.PHASECHK.TRANS64.TRYWAIT P0, [R2+URZ+0x130], R4 ;  /* 0x00013004020075a7 */ /* 0x000e6400080011ff */
[----:B-1----:R-:W-:Y:S05]  /*2d80*/  @!P0 BRA `(.L_x_53) ;  /* 0x00000060006c8947 */ /* 0x002fea0003800000 */
.L_x_161:
[----:B------:R-:W-:Y:S01]  /*2d90*/  ULEA UR4, UR5, UR6, 0x3 ;  /* 0x0000000605047291 */ /* 0x000fe2000f8e18ff */
[----:B-1----:R-:W-:Y:S01]  /*2da0*/  PRMT R2, RZ, 0x654, R5 ;  /* 0x00000654ff027816 */ /* 0x002fe20000000005 */
[----:B------:R-:W-:Y:S01]  /*2db0*/  @!P2 IMAD.MOV.U32 R4, RZ, RZ, 0x10 ;  /* 0x00000010ff04a424 */ /* 0x000fe200078e00ff */
[----:B------:R-:W-:Y:S01]  /*2dc0*/  SHF.L.U32 R5, R12, 0x1f, RZ ;  /* 0x0000001f0c057819 */ /* 0x000fe200000006ff */
[----:B------:R-:W-:Y:S01]  /*2dd0*/  UIADD3 UR7, UPT, UPT, UR4, 0xd0, URZ ;  /* 0x000000d004077890 */ /* 0x000fe2000fffe0ff */
[----:B------:R1:W-:Y:S05]  /*2de0*/  SYNCS.ARRIVE.TRANS64.RED.A1T0 RZ, [R2+URZ], RZ ;  /* 0x000000ff02ff79a7 */ /* 0x0003ea00081004ff */
[----:B------:R-:W-:Y:S01]  /*2df0*/  IMAD.U32 R6, RZ, RZ, UR7 ;  /* 0x00000007ff067e24 */ /* 0x000fe2000f8e00ff */
[----:B------:R-:W2:Y:S04]  /*2e00*/  SYNCS.PHASECHK.TRANS64.TRYWAIT P0, [UR4+0xe0], R5 ;  /* 0x0000e005ff0075a7 */ /* 0x000ea80008001104 */
[----:B------:R-:W-:Y:S01]  /*2e10*/  PRMT R6, R0, 0x654, R6 ;  /* 0x0000065400067816 */ /* 0x000fe20000000006 */
[----:B-12---:R-:W-:Y:S06]  /*2e20*/  @!P0 BRA `(.L_x_54) ;  /* 0x0000006000588947 */ /* 0x006fec0003800000 */
.L_x_163:
[----:B------:R-:W-:Y:S01]  /*2e30*/  ULEA UR8, UR5, UR6, 0x4 ;  /* 0x0000000605087291 */ /* 0x000fe2000f8e20ff */
[----:B------:R-:W-:Y:S01]  /*2e40*/  SEL R3, R6, R3, !P2 ;  /* 0x0000000306037207 */ /* 0x000fe20005000000 */
[----:B------:R-:W-:Y:S01]  /*2e50*/  UIADD3 UR9, UPT, UPT, UR4, 0xd0, URZ ;  /* 0x000000d004097890 */ /* 0x000fe2000fffe0ff */
[----:B-1----:R-:W-:Y:S01]  /*2e60*/  LEA R2, R11, UR6, 0x3 ;  /* 0x000000060b027c11 */ /* 0x002fe2000f8e18ff */
[----:B------:R-:W-:Y:S01]  /*2e70*/  UIADD3 UR8, UPT, UPT, UR8, 0x160, URZ ;  /* 0x0000016008087890 */ /* 0x000fe2000fffe0ff */
[----:B------:R1:W-:Y:S01]  /*2e80*/  @!P2 SYNCS.ARRIVE.TRANS64.RED RZ, [R3+URZ], R4 ;  /* 0x0000000403ffa9a7 */ /* 0x0003e200080004ff */
[----:B------:R-:W-:Y:S01]  /*2e90*/  UIADD3 UR4, UPT, UPT, UR5, 0x1, URZ ;  /* 0x0000000105047890 */ /* 0x000fe2000fffe0ff */
[----:B------:R-:W-:-:S03]  /*2ea0*/  VIADD R8, R8, 0x1 ;  /* 0x0000000108087836 */ /* 0x000fc60000000000 */
[----:B------:R-:W-:Y:S02]  /*2eb0*/  UISETP.NE.AND UP0, UPT, UR4, 0x2, UPT ;  /* 0x000000020400788c */ /* 0x000fe4000bf05270 */
[----:B------:R-:W-:Y:S01]  /*2ec0*/  ISETP.NE.AND P0, PT, R8, 0x2, PT ;  /* 0x000000020800780c */ /* 0x000fe20003f05270 */
[----:B------:R-:W-:Y:S06]  /*2ed0*/  UGETNEXTWORKID.BROADCAST [UR8], [UR9] ;  /* 0x00000000080073ca */ /* 0x000fec0008000100 */
[----:B------:R-:W-:Y:S02]  /*2ee0*/  USEL UR7, URZ, 0x1, UP0 ;  /* 0x00000001ff077887 */ /* 0x000fe40008000000 */
[----:B------:R-:W-:-:S04]  /*2ef0*/  USEL UR5, UR4, URZ, UP0 ;  /* 0x000000ff04057287 */ /* 0x000fc80008000000 */
[----:B------:R-:W-:Y:S02]  /*2f00*/  LOP3.LUT R12, R12, UR7, RZ, 0x3c, !PT ;  /* 0x000000070c0c7c12 */ /* 0x000fe4000f8e3cff */
[----:B-1----:R-:W-:-:S04]  /*2f10*/  SHF.L.U32 R4, R10, 0x1f, RZ ;  /* 0x0000001f0a047819 */ /* 0x002fc800000006ff */
[----:B------:R-:W1:Y:S02]  /*2f20*/  SYNCS.PHASECHK.TRANS64.TRYWAIT P1, [R2+URZ+0xd0], R4 ;  /* 0x0000d004020075a7 */ /* 0x000e6400080211ff */
[----:B-1----:R-:W-:Y:S05]  /*2f30*/  @!P1 BRA `(.L_x_55) ;  /* 0x00000060002c9947 */ /* 0x002fea0003800000 */
.L_x_164:
[C---:B-1----:R-:W-:Y:S01]  /*2f40*/  LEA R4, R11.reuse, UR6, 0x4 ;  /* 0x000000060b047c11 */ /* 0x042fe2000f8e20ff */
[----:B------:R-:W-:Y:S01]  /*2f50*/  VIADD R2, R2, 0xe0 ;  /* 0x000000e002027836 */ /* 0x000fe20000000000 */
[----:B------:R-:W-:Y:S01]  /*2f60*/  SEL R8, R8, RZ, P0 ;  /* 0x000000ff08087207 */ /* 0x000fe20000000000 */
[----:B------:R-:W-:-:S03]  /*2f70*/  VIADD R11, R11, 0x1 ;  /* 0x000000010b0b7836 */ /* 0x000fc60000000000 */
[----:B------:R-:W1:Y:S01]  /*2f80*/  LDS.128 R4, [R4+0x160] ;  /* 0x0001600004047984 */ /* 0x000e620000000c00 */
[----:B------:R-:W-:Y:S02]  /*2f90*/  PRMT R2, RZ, 0x654, R2 ;  /* 0x00000654ff027816 */ /* 0x000fe40000000002 */
[C---:B------:R-:W-:Y:S01]  /*2fa0*/  ISETP.NE.AND P1, PT, R11.reuse, 0x2, PT ;  /* 0x000000020b00780c */ /* 0x040fe20003f25270 */
[----:B------:R-:W-:Y:S01]  /*2fb0*/  @!PT LDS RZ, [RZ] ;  /* 0x00000000fffff984 */ /* 0x000fe20000000800 */
[----:B------:R-:W-:Y:S01]  /*2fc0*/  @!PT LDS RZ, [RZ] ;  /* 0x00000000fffff984 */ /* 0x000fe20000000800 */
[----:B------:R-:W-:Y:S01]  /*2fd0*/  @!PT LDS RZ, [RZ] ;  /* 0x00000000fffff984 */ /* 0x000fe20000000800 */
[----:B------:R-:W-:Y:S01]  /*2fe0*/  @!PT LDS RZ, [RZ] ;  /* 0x00000000fffff984 */ /* 0x000fe20000000800 */
[----:B------:R2:W-:Y:S06]  /*2ff0*/  MEMBAR.ALL.CTA ;  /* 0x0000000000007992 */ /* 0x0005ec0000008000 */
[----:B--2---:R-:W2:Y:S01]  /*3000*/  FENCE.VIEW.ASYNC.S ;  /* 0x00000000000073c6 */ /* 0x004ea20000000000 */
[----:B------:R-:W-:Y:S01]  /*3010*/  SEL R11, R11, RZ, P1 ;  /* 0x000000ff0b0b7207 */ /* 0x000fe20000800000 */
[----:B--2---:R2:W-:Y:S01]  /*3020*/  SYNCS.ARRIVE.TRANS64.RED.A1T0 RZ, [R2+URZ], RZ ;  /* 0x000000ff02ff79a7 */ /* 0x0045e200081004ff */
[----:B-1----:R-:W-:-:S02]  /*3030*/  LOP3.LUT P3, RZ, R6, 0x1, RZ, 0xc0, !PT ;  /* 0x0000000106ff7812 */ /* 0x002fc4000786c0ff */
[----:B------:R-:W-:-:S04]  /*3040*/  SEL R4, RZ, 0x1, P1 ;  /* 0x00000001ff047807 */ /* 0x000fc80000800000 */
[----:B------:R-:W-:Y:S02]  /*3050*/  LOP3.LUT R10, R10, R4, RZ, 0x3c, !PT ;  /* 0x000000040a0a7212 */ /* 0x000fe400078e3cff */
[----:B--2---:R-:W-:-:S04]  /*3060*/  SEL R2, RZ, 0x1, P0 ;  /* 0x00000001ff027807 */ /* 0x004fc80000000000 */
[----:B------:R-:W-:Y:S01]  /*3070*/  LOP3.LUT R9, R9, R2, RZ, 0x3c, !PT ;  /* 0x0000000209097212 */ /* 0x000fe200078e3cff */
[----:B------:R-:W-:Y:S06]  /*3080*/  @P3 BRA `(.L_x_56) ;  /* 0xfffffffc002c3947 */ /* 0x000fec000383ffff */
[----:B------:R-:W-:Y:S01]  /*3090*/  ULEA UR4, UR5, UR6, 0x3 ;  /* 0x0000000605047291 */ /* 0x000fe2000f8e18ff */
[----:B------:R-:W-:-:S08]  /*30a0*/  SHF.L.U32 R2, R12, 0x1f, RZ ;  /* 0x0000001f0c027819 */ /* 0x000fd000000006ff */
[----:B------:R-:W1:Y:S02]  /*30b0*/  SYNCS.PHASECHK.TRANS64 P0, [UR4+0xe0], R2 ;  /* 0x0000e002ff0075a7 */ /* 0x000e640008001004 */
[----:B-1----:R-:W-:Y:S05]  /*30c0*/  @P0 BRA `(.L_x_57) ;  /* 0x0000000000080947 */ /* 0x002fea0003800000 */
[----:B------:R-:W1:Y:S02]  /*30d0*/  SYNCS.PHASECHK.TRANS64.TRYWAIT P0, [UR4+0xe0], R2 ;  /* 0x0000e002ff0075a7 */ /* 0x000e640008001104 */
[----:B-1----:R-:W-:Y:S05]  /*30e0*/  @!P0 BRA `(.L_x_58) ;  /* 0x0000005c00d48947 */ /* 0x002fea0003800000 */
.L_x_57:
[----:B------:R-:W-:-:S04]  /*30f0*/  UIADD3 UR7, UPT, UPT, UR5, 0x1, URZ ;  /* 0x0000000105077890 */ /* 0x000fc8000fffe0ff */
[----:B------:R-:W-:-:S04]  /*3100*/  UISETP.NE.AND UP0, UPT, UR7, 0x2, UPT ;  /* 0x000000020700788c */ /* 0x000fc8000bf05270 */
[----:B------:R-:W-:Y:S02]  /*3110*/  USEL UR8, URZ, 0x1, UP0 ;  /* 0x00000001ff087887 */ /* 0x000fe40008000000 */
[----:B------:R-:W-:-:S04]  /*3120*/  USEL UR7, UR7, URZ, UP0 ;  /* 0x000000ff07077287 */ /* 0x000fc80008000000 */
[----:B------:R-:W-:Y:S01]  /*3130*/  ULEA UR7, UR7, UR6, 0x3 ;  /* 0x0000000607077291 */ /* 0x000fe2000f8e18ff */
[----:B-1----:R-:W-:-:S04]  /*3140*/  LOP3.LUT R2, R12, UR8, RZ, 0x3c, !PT ;  /* 0x000000080c027c12 */ /* 0x002fc8000f8e3cff */
[----:B------:R-:W-:-:S04]  /*3150*/  SHF.L.U32 R0, R2, 0x1f, RZ ;  /* 0x0000001f02007819 */ /* 0x000fc800000006ff */
[----:B------:R-:W1:Y:S02]  /*3160*/  SYNCS.PHASECHK.TRANS64 P0, [UR7+0xe0], R0 ;  /* 0x0000e000ff0075a7 */ /* 0x000e640008001007 */
[----:B-1----:R-:W-:Y:S05]  /*3170*/  @P0 EXIT ;  /* 0x000000000000094d */ /* 0x002fea0003800000 */
[----:B------:R-:W-:Y:S02]  /*3180*/  SHF.L.U32 R2, R2, 0x1f, RZ ;  /* 0x0000001f02027819 */ /* 0x000fe400000006ff */
[----:B------:R-:W-:-:S07]  /*3190*/  MOV R0, UR7 ;  /* 0x0000000700007c02 */ /* 0x000fce0008000f00 */
.L_x_59:
[----:B-1----:R1:W2:Y:S02]  /*31a0*/  SYNCS.PHASECHK.TRANS64.TRYWAIT P0, [R0+URZ+0xe0], R2 ;  /* 0x0000e002000075a7 */ /* 0x0022a400080011ff */
[----:B--2---:R-:W-:Y:S05]  /*31b0*/  @!P0 NANOSLEEP.SYNCS 0x989680 ;  /* 0x009896800000895d */ /* 0x004fea0003900000 */
[----:B------:R-:W2:Y:S02]  /*31c0*/  @!P0 SYNCS.PHASECHK.TRANS64 P0, [R0+URZ+0xe0], R2 ;  /* 0x0000e002000085a7 */ /* 0x000ea400080010ff */
[----:B--2---:R-:W-:Y:S05]  /*31d0*/  @P0 EXIT ;  /* 0x000000000000094d */ /* 0x004fea0003800000 */
[----:B------:R-:W-:Y:S05]  /*31e0*/  BRA `(.L_x_59) ;  /* 0xfffffffc00ec7947 */ /* 0x000fea000383ffff */
.L_x_52:
[----:B------:R-:W-:Y:S05]  /*31f0*/  BRA.U UP4, `(.L_x_60) ;  /* 0x0000000d04c07547 */ /* 0x000fea000b800000 */
[----:B------:R-:W1:Y:S01]  /*3200*/  S2UR UR7, SR_CgaCtaId ;  /* 0x00000000000779c3 */ /* 0x000e620000008800 */
[----:B------:R-:W-:Y:S01]  /*3210*/  UMOV UR4, 0x40 ;  /* 0x0000004000047882 */ /* 0x000fe20000000000 */
[----:B------:R-:W-:Y:S01]  /*3220*/  NOP ;  /* 0x0000000000007918 */ /* 0x000fe20000000000 */
[----:B------:R-:W-:Y:S01]  /*3230*/  UMOV UR6, 0x400 ;  /* 0x0000040000067882 */ /* 0x000fe20000000000 */
[----:B-1----:R-:W-:Y:S02]  /*3240*/  ULEA UR5, UR7, UR4, 0x18 ;  /* 0x0000000407057291 */ /* 0x002fe4000f8ec0ff */
[----:B------:R-:W-:-:S07]  /*3250*/  ULEA UR6, UR7, UR6, 0x18 ;  /* 0x0000000607067291 */ /* 0x000fce000f8ec0ff */
[----:B------:R-:W1:Y:S02]  /*3260*/  LDS.U8 R0, [UR5+0x1c] ;  /* 0x00001c05ff007984 */ /* 0x000e640008000000 */
[----:B-1----:R-:W-:-:S13]  /*3270*/  ISETP.NE.AND P0, PT, R0, RZ, PT ;  /* 0x000000ff0000720c */ /* 0x002fda0003f05270 */
[----:B------:R-:W-:Y:S05]  /*3280*/  @P0 BRA `(.L_x_61) ;  /* 0x0000000000580947 */ /* 0x000fea0003800000 */
[----:B------:R-:W-:-:S13]  /*3290*/  ELECT P0, URZ, PT ;  /* 0x0000000000ff782f */ /* 0x000fda0003800000 */
[----:B------:R-:W-:Y:S05]  /*32a0*/  @!P0 BRA `(.L_x_62) ;  /* 0x0000000000608947 */ /* 0x000fea0003800000 */
[----:B------:R-:W-:Y:S01]  /*32b0*/  UMOV UR4, 0x10 ;  /* 0x0000001000047882 */ /* 0x000fe20000000000 */
[----:B------:R-:W-:Y:S01]  /*32c0*/  HFMA2 R0, -RZ, RZ, 0, 5.9604644775390625e-08 ;  /* 0x00000001ff007431 */ /* 0x000fe200000001ff */
[----:B------:R-:W-:-:S03]  /*32d0*/  MOV R3, 0xffff ;  /* 0x0000ffff00037802 */ /* 0x000fc60000000f00 */
[----:B------:R-:W-:Y:S04]  /*32e0*/  DEPBAR.LE SB1, 0x36 ;  /* 0x00009d800000791a */ /* 0x000fe80000000000 */
[----:B------:R-:W1:Y:S02]  /*32f0*/  UTCATOMSWS.FIND_AND_SET.ALIGN UP0, UR4, UR4 ;  /* 0x00000004000475e3 */ /* 0x000e640008000800 */
[----:B-1----:R-:W-:Y:S01]  /*3300*/  MOV R4, UR4 ;  /* 0x0000000400047c02 */ /* 0x002fe20008000f00 */
[----:B------:R-:W-:Y:S06]  /*3310*/  BRA.U UP0, `(.L_x_63) ;  /* 0x0000000100187547 */ /* 0x000fec000b800000 */
.L_x_64:
[----:B------:R-:W-:Y:S05]  /*3320*/  NANOSLEEP 0x64 ;  /* 0x000000640000795d */ /* 0x000fea0003800000 */
[----:B------:R-:W-:-:S05]  /*3330*/  UMOV UR4, 0x10 ;  /* 0x0000001000047882 */ /* 0x000fca0000000000 */
[----:B------:R-:W-:Y:S04]  /*3340*/  DEPBAR.LE SB1, 0x36 ;  /* 0x00009d800000791a */ /* 0x000fe80000000000 */
[----:B------:R-:W1:Y:S02]  /*3350*/  UTCATOMSWS.FIND_AND_SET.ALIGN UP0, UR4, UR4 ;  /* 0x00000004000475e3 */ /* 0x000e640008000800 */
[----:B-1----:R-:W-:Y:S01]  /*3360*/  MOV R4, UR4 ;  /* 0x0000000400047c02 */ /* 0x002fe20008000f00 */
[----:B------:R-:W-:Y:S05]  /*3370*/  BRA.U !UP0, `(.L_x_64) ;  /* 0xfffffffd08e87547 */ /* 0x000fea000b83ffff */
.L_x_63:
[-C--:B------:R-:W-:Y:S02]  /*3380*/  SHF.L.U32 R3, R3, R4.reuse, RZ ;  /* 0x0000000403037219 */ /* 0x080fe400000006ff */
[----:B------:R-:W-:Y:S01]  /*3390*/  SHF.L.U32 R0, R0, R4, RZ ;  /* 0x0000000400007219 */ /* 0x000fe200000006ff */
[----:B------:R-:W-:Y:S02]  /*33a0*/  IMAD.SHL.U32 R4, R4, 0x20, RZ ;  /* 0x0000002004047824 */ /* 0x000fe400078e00ff */
[----:B------:R1:W-:Y:S04]  /*33b0*/  ATOMS.OR RZ, [UR5+0x14], R3 ;  /* 0x00001403ffff798c */ /* 0x0003e8000b000005 */
[----:B------:R1:W-:Y:S04]  /*33c0*/  ATOMS.OR RZ, [UR5+0x18], R0 ;  /* 0x00001800ffff798c */ /* 0x0003e8000b000005 */
[----:B------:R1:W-:Y:S01]  /*33d0*/  STS [UR6+0x180], R4 ;  /* 0x00018004ff007988 */ /* 0x0003e20008000806 */
[----:B------:R-:W-:Y:S05]  /*33e0*/  BRA `(.L_x_62) ;  /* 0x0000000000107947 */ /* 0x000fea0003800000 */
.L_x_61:
[----:B------:R-:W-:Y:S02]  /*33f0*/  MOV R0, 0xffffffff ;  /* 0xffffffff00007802 */ /* 0x000fe40000000f00 */
[----:B------:R-:W-:-:S03]  /*3400*/  MOV R4, 0x3430 ;  /* 0x0000343000047802 */ /* 0x000fc60000000f00 */
[----:B------:R1:W-:Y:S04]  /*3410*/  STS [UR6+0x180], R0 ;  /* 0x00018000ff007988 */ /* 0x0003e80008000806 */
[----:B-1---5:R-:W-:Y:S05]  /*3420*/  CALL.REL.NOINC `($__internal_1_$__cuda_sm10x_tcgen05_guardrail_trap_phase_invalid_during_alloc) ;  /* 0x00000064001c7944 */ /* 0x022fea0003c00000 */
.L_x_62:
[----:B------:R-:W-:Y:S05]  /*3430*/  WARPSYNC.ALL ;  /* 0x0000000000007948 */ /* 0x000fea0003800000 */
[----:B------:R-:W2:Y:S01]  /*3440*/  S2UR UR4, SR_CgaCtaId ;  /* 0x00000000000479c3 */ /* 0x000ea20000008800 */
[----:B------:R-:W-:Y:S01]  /*3450*/  UMOV UR26, 0x400 ;  /* 0x00000400001a7882 */ /* 0x000fe20000000000 */
[----:B------:R-:W-:-:S06]  /*3460*/  NOP ;  /* 0x0000000000007918 */ /* 0x000fcc0000000000 */
[----:B------:R-:W-:Y:S06]  /*3470*/  BAR.ARV 0x6, 0xa0 ;  /* 0x0182800000007b1d */ /* 0x000fec0000002000 */
[----:B------:R-:W3:Y:S01]  /*3480*/  LDCU UR5, c[0x0][0x38c] ;  /* 0x00007180ff0577ac */ /* 0x000ee20008000800 */
[----:B------:R-:W-:Y:S01]  /*3490*/  LOP3.LUT R2, R2, 0xffff, RZ, 0xc0, !PT ;  /* 0x0000ffff02027812 */ /* 0x000fe200078ec0ff */
[----:B------:R-:W-:Y:S01]  /*34a0*/  IMAD.MOV.U32 R11, RZ, RZ, 0x1 ;  /* 0x00000001ff0b7424 */ /* 0x000fe200078e00ff */
[----:B------:R-:W-:Y:S01]  /*34b0*/  CS2R R8, SRZ ;  /* 0x0000000000087805 */ /* 0x000fe2000001ff00 */
[----:B------:R-:W4:Y:S01]  /*34c0*/  LDCU UR7, c[0x0][0x38c] ;  /* 0x00007180ff0777ac */ /* 0x000f220008000800 */
[----:B------:R-:W-:Y:S01]  /*34d0*/  R2UR UR27, R2 ;  /* 0x00000000021b72ca */ /* 0x000fe200000e0000 */
[----:B------:R-:W-:Y:S01]  /*34e0*/  IMAD.MOV.U32 R10, RZ, RZ, RZ ;  /* 0x000000ffff0a7224 */ /* 0x000fe200078e00ff */
[----:B------:R-:W-:Y:S01]  /*34f0*/  UMOV UR31, URZ ;  /* 0x000000ff001f7c82 */ /* 0x000fe20008000000 */
[----:B------:R-:W-:Y:S01]  /*3500*/  UMOV UR22, URZ ;  /* 0x000000ff00167c82 */ /* 0x000fe20008000000 */
[----:B--2---:R-:W-:Y:S01]  /*3510*/  ULEA UR26, UR4, UR26, 0x18 ;  /* 0x0000001a041a7291 */ /* 0x004fe2000f8ec0ff */
[----:B------:R-:W-:Y:S01]  /*3520*/  UMOV UR38, 0x0 ;  /* 0x0000000000267882 */ /* 0x000fe20000000000 */
[----:B------:R-:W-:-:S02]  /*3530*/  UMOV UR39, 0x8100910 ;  /* 0x0810091000277882 */ /* 0x000fc40000000000 */
[----:B------:R-:W-:Y:S02]  /*3540*/  UIADD3 UR4, UPT, UPT, UR26, 0x8400, URZ ;  /* 0x000084001a047890 */ /* 0x000fe4000fffe0ff */
[----:B------:R-:W-:Y:S02]  /*3550*/  UIADD3 UR6, UPT, UPT, UR26, 0x28400, URZ ;  /* 0x000284001a067890 */ /* 0x000fe4000fffe0ff */
[----:B---3--:R-:W-:Y:S01]  /*3560*/  UIADD3 UR5, UPT, UPT, UR5, 0x1f, URZ ;  /* 0x0000001f05057890 */ /* 0x008fe2000fffe0ff */
[----:B-1----:R-:W1:Y:S01]  /*3570*/  LDS R0, [UR26+0x180] ;  /* 0x0001801aff007984 */ /* 0x002e620008000800 */
[----:B------:R-:W-:Y:S01]  /*3580*/  UMOV UR36, 0x0 ;  /* 0x0000000000247882 */ /* 0x000fe20000000000 */
[----:B------:R-:W-:Y:S01]  /*3590*/  UMOV UR37, 0x8100910 ;  /* 0x0810091000257882 */ /* 0x000fe20000000000 */
[----:B------:R-:W-:Y:S02]  /*35a0*/  USHF.R.S32.HI UR40, URZ, 0x1f, UR5 ;  /* 0x0000001fff287899 */ /* 0x000fe40008011405 */
[----:B----4-:R-:W-:-:S02]  /*35b0*/  UISETP.GE.AND UP4, UPT, UR7, 0x1, UPT ;  /* 0x000000010700788c */ /* 0x010fc4000bf86270 */
[----:B------:R-:W-:Y:S02]  /*35c0*/  ULEA.HI UR40, UR40, UR5, URZ, 0x5 ;  /* 0x0000000528287291 */ /* 0x000fe4000f8f28ff */
[----:B------:R-:W-:Y:S02]  /*35d0*/  USHF.R.U32.HI UR5, URZ, 0x4, UR4 ;  /* 0x00000004ff057899 */ /* 0x000fe40008011604 */
[----:B------:R-:W-:Y:S02]  /*35e0*/  USHF.R.S32.HI UR40, URZ, 0x5, UR40 ;  /* 0x00000005ff287899 */ /* 0x000fe40008011428 */
[----:B------:R-:W-:Y:S02]  /*35f0*/  USHF.R.U32.HI UR4, URZ, 0x4, UR6 ;  /* 0x00000004ff047899 */ /* 0x000fe40008011606 */
[----:B------:R-:W-:Y:S02]  /*3600*/  UISETP.LT.AND UP0, UPT, UR40, 0x1, UPT ;  /* 0x000000012800788c */ /* 0x000fe4000bf01270 */
[----:B------:R-:W-:-:S02]  /*3610*/  ULOP3.LUT UR5, UR5, 0x3fff, URZ, 0xc0, !UPT ;  /* 0x00003fff05057892 */ /* 0x000fc4000f8ec0ff */
[----:B------:R-:W-:Y:S02]  /*3620*/  ULOP3.LUT UR4, UR4, 0x3fff, URZ, 0xc0, !UPT ;  /* 0x00003fff04047892 */ /* 0x000fe4000f8ec0ff */
[----:B------:R-:W-:Y:S02]  /*3630*/  USEL UR41, UR40, 0x1, !UP0 ;  /* 0x0000000128297887 */ /* 0x000fe4000c000000 */
[----:B------:R-:W-:Y:S02]  /*3640*/  ULOP3.LUT UR28, UR5, 0x10000, URZ, 0xfc, !UPT ;  /* 0x00010000051c7892 */ /* 0x000fe4000f8efcff */
[----:B------:R-:W-:Y:S02]  /*3650*/  ULOP3.LUT UR29, UR4, 0x10000, URZ, 0xfc, !UPT ;  /* 0x00010000041d7892 */ /* 0x000fe4000f8efcff */
[----:B------:R-:W-:Y:S01]  /*3660*/  UIADD3 UR41, UPT, UPT, -UR41, URZ, URZ ;  /* 0x000000ff29297290 */ /* 0x000fe2000fffe1ff */
[----:B------:R-:W-:Y:S01]  /*3670*/  UMOV UR34, 0x0 ;  /* 0x0000000000227882 */ /* 0x000fe20000000000 */
[----:B------:R-:W-:Y:S01]  /*3680*/  UMOV UR35, 0x8100910 ;  /* 0x0810091000237882 */ /* 0x000fe20000000000 */
[----:B------:R-:W-:Y:S01]  /*3690*/  UMOV UR32, 0x0 ;  /* 0x0000000000207882 */ /* 0x000fe20000000000 */
[----:B------:R-:W-:Y:S01]  /*36a0*/  UMOV UR33, 0x8100910 ;  /* 0x0810091000217882 */ /* 0x000fe20000000000 */
[----:B-1----:R-:W-:-:S15]  /*36b0*/  R2UR UR42, R0 ;  /* 0x00000000002a72ca */ /* 0x002fde00000e0000 */
.L_x_71:
[----:B------:R-:W-:Y:S02]  /*36c0*/  LEA R0, R10, UR26, 0x3 ;  /* 0x0000001a0a007c11 */ /* 0x000fe4000f8e18ff */
[----:B------:R-:W-:Y:S02]  /*36d0*/  SHF.L.U32 R2, R9, 0x1f, RZ ;  /* 0x0000001f09027819 */ /* 0x000fe400000006ff */
[----:B------:R-:W-:Y:S01]  /*36e0*/  PLOP3.LUT P0, PT, PT, PT, UP4, 0x80, 0x8 ;  /* 0x000000000008781c */ /* 0x000fe20003f0f048 */
[----:B------:R-:W-:Y:S01]  /*36f0*/  VIADD R3, R0, 0xe0 ;  /* 0x000000e000037836 */ /* 0x000fe20000000000 */
[----:B-1----:R-:W1:Y:S02]  /*3700*/  SYNCS.PHASECHK.TRANS64.TRYWAIT P1, [R0+URZ+0xd0], R2 ;  /* 0x0000d002000075a7 */ /* 0x002e6400080211ff */
[----:B-1-3--:R-:W-:Y:S09]  /*3710*/  @!P1 BRA `(.L_x_65) ;  /* 0x0000005800609947 */ /* 0x00aff20003800000 */
.L_x_166:
[----:B------:R-:W-:Y:S01]  /*3720*/  LEA R4, R10, UR26, 0x4 ;  /* 0x0000001a0a047c11 */ /* 0x000fe2000f8e20ff */
[----:B------:R-:W-:Y:S01]  /*3730*/  @UP4 ULEA UR4, UR22, UR26, 0x3 ;  /* 0x0000001a16044291 */ /* 0x000fe2000f8e18ff */
[----:B------:R-:W-:Y:S01]  /*3740*/  PLOP3.LUT P2, PT, PT, PT, PT, 0x80, 0x8 ;  /* 0x000000000008781c */ /* 0x000fe20003f4f070 */
[----:B------:R-:W-:Y:S01]  /*3750*/  ULEA UR30, UR31, UR26, 0x3 ;  /* 0x0000001a1f1e7291 */ /* 0x000fe2000f8e18ff */
[----:B------:R-:W-:Y:S01]  /*3760*/  PRMT R3, RZ, 0x654, R3 ;  /* 0x00000654ff037816 */ /* 0x000fe20000000003 */
[----:B------:R-:W-:Y:S01]  /*3770*/  ULEA UR11, UR31, UR42, 0x6 ;  /* 0x0000002a1f0b7291 */ /* 0x000fe2000f8e30ff */
[----:B------:R-:W2:Y:S01]  /*3780*/  LDS.128 R4, [R4+0x160] ;  /* 0x0001600004047984 */ /* 0x000ea20000000c00 */
[----:B-1----:R-:W-:Y:S02]  /*3790*/  @P0 SHF.L.U32 R2, R8, 0x1f, RZ ;  /* 0x0000001f08020819 */ /* 0x002fe400000006ff */
[----:B------:R-:W-:Y:S01]  /*37a0*/  SHF.L.U32 R0, R11, 0x1f, RZ ;  /* 0x0000001f0b007819 */ /* 0x000fe200000006ff */
[----:B------:R-:W-:Y:S01]  /*37b0*/  @!PT LDS RZ, [RZ] ;  /* 0x00000000fffff984 */ /* 0x000fe20000000800 */
[----:B------:R-:W-:Y:S01]  /*37c0*/  @!PT LDS RZ, [RZ] ;  /* 0x00000000fffff984 */ /* 0x000fe20000000800 */
[----:B------:R-:W-:Y:S01]  /*37d0*/  @!PT LDS RZ, [RZ] ;  /* 0x00000000fffff984 */ /* 0x000fe20000000800 */
[----:B------:R-:W-:Y:S01]  /*37e0*/  @!PT LDS RZ, [RZ] ;  /* 0x00000000fffff984 */ /* 0x000fe20000000800 */
[----:B------:R1:W-:Y:S06]  /*37f0*/  MEMBAR.ALL.CTA ;  /* 0x0000000000007992 */ /* 0x0003ec0000008000 */
[----:B-1----:R-:W1:Y:S02]  /*3800*/  FENCE.VIEW.ASYNC.S ;  /* 0x00000000000073c6 */ /* 0x002e640000000000 */
[----:B-1----:R1:W-:Y:S01]  /*3810*/  SYNCS.ARRIVE.TRANS64.RED.A1T0 RZ, [R3+URZ], RZ ;  /* 0x000000ff03ff79a7 */ /* 0x0023e200081004ff */
[----:B------:R1:W3:Y:S01]  /*3820*/  @P0 SYNCS.PHASECHK.TRANS64.TRYWAIT P2, [UR4], R2 ;  /* 0x00000002ff0005a7 */ /* 0x0002e20008041104 */
[----:B--2---:R-:W-:Y:S01]  /*3830*/  LOP3.LUT P1, RZ, R6, 0x1, RZ, 0xc0, !PT ;  /* 0x0000000106ff7812 */ /* 0x004fe2000782c0ff */
[----:B------:R-:W2:Y:S02]  /*3840*/  SYNCS.PHASECHK.TRANS64.TRYWAIT P0, [UR30+0x110], R0 ;  /* 0x00011000ff0075a7 */ /* 0x000ea4000800111e */
[----:B-123--:R-:W-:Y:S10]  /*3850*/  @!P0 BRA `(.L_x_66) ;  /* 0x0000005800248947 */ /* 0x00eff40003800000 */
.L_x_168:
[----:B------:R-:W-:Y:S01]  /*3860*/  IADD3 R10, PT, PT, R10, 0x1, RZ ;  /* 0x000000010a0a7810 */ /* 0x000fe20007ffe0ff */
[----:B------:R-:W-:Y:S06]  /*3870*/  BRA.U !UP4, `(.L_x_67) ;  /* 0x000000010cc07547 */ /* 0x000fec000b800000 */
[----:B------:R-:W-:Y:S01]  /*3880*/  UPLOP3.LUT UP2, UPT, UPT, UPT, UPT, 0x40, 0x4 ;  /* 0x000000000004789c */ /* 0x000fe20003f4e870 */
[----:B------:R-:W-:Y:S01]  /*3890*/  UMOV UR24, UR41 ;  /* 0x0000002900187c82 */ /* 0x000fe20008000000 */
[----:B------:R-:W-:Y:S01]  /*38a0*/  UMOV UR23, UR40 ;  /* 0x0000002800177c82 */ /* 0x000fe20008000000 */
[----:B------:R-:W-:-:S08]  /*38b0*/  UMOV UR10, UR22 ;  /* 0x00000016000a7c82 */ /* 0x000fd00008000000 */
.L_x_70:
[----:B------:R-:W-:Y:S02]  /*38c0*/  UIADD3 UR24, UPT, UPT, UR24, 0x1, URZ ;  /* 0x0000000118187890 */ /* 0x000fe4000fffe0ff */
[----:B--2---:R-:W-:Y:S02]  /*38d0*/  ULEA UR5, UR10, UR26, 0x3 ;  /* 0x0000001a0a057291 */ /* 0x004fe4000f8e18ff */
[----:B------:R-:W-:Y:S01]  /*38e0*/  UISETP.NE.AND UP3, UPT, UR24, URZ, UPT ;  /* 0x000000ff1800728c */ /* 0x000fe2000bf65270 */
[----:B---3--:R-:W-:Y:S10]  /*38f0*/  @P2 BRA `(.L_x_68) ;  /* 0x00000000000c2947 */ /* 0x008ff40003800000 */
[----:B-1----:R-:W-:Y:S04]  /*3900*/  SHF.L.U32 R2, R8, 0x1f, RZ ;  /* 0x0000001f08027819 */ /* 0x002fe800000006ff */
[----:B------:R-:W1:Y:S02]  /*3910*/  SYNCS.PHASECHK.TRANS64.TRYWAIT P0, [UR5], R2 ;  /* 0x00000002ff0075a7 */ /* 0x000e640008001105 */
[----:B-1----:R-:W-:Y:S05]  /*3920*/  @!P0 BRA `(.L_x_69) ;  /* 0x0000005800088947 */ /* 0x002fea0003800000 */
.L_x_68:
[----:B------:R-:W-:Y:S01]  /*3930*/  UISETP.NE.AND UP0, UPT, UR23, 0x1, UPT ;  /* 0x000000011700788c */ /* 0x000fe2000bf05270 */
[----:B------:R-:W-:Y:S01]  /*3940*/  PLOP3.LUT P2, PT, PT, PT, PT, 0x80, 0x8 ;  /* 0x000000000008781c */ /* 0x000fe20003f4f070 */
[----:B------:R-:W-:Y:S02]  /*3950*/  UIADD3 UR4, UPT, UPT, UR10, 0x1, URZ ;  /* 0x000000010a047890 */ /* 0x000fe4000fffe0ff */
[----:B------:R-:W-:Y:S02]  /*3960*/  UIADD3 UR25, UPT, UPT, UR5, 0x40, URZ ;  /* 0x0000004005197890 */ /* 0x000fe4000fffe0ff */
[----:B------:R-:W-:Y:S01]  /*3970*/  UISETP.NE.AND UP1, UPT, UR4, 0x8, UPT ;  /* 0x000000080400788c */ /* 0x000fe2000bf25270 */
[----:B------:R-:W-:Y:S01]  /*3980*/  PLOP3.LUT P0, PT, PT, PT, UP0, 0x80, 0x8 ;  /* 0x000000000008781c */ /* 0x000fe20003f0f008 */
[----:B------:R-:W-:Y:S02]  /*3990*/  UIADD3 UR23, UPT, UPT, UR23, -0x1, URZ ;  /* 0xffffffff17177890 */ /* 0x000fe4000fffe0ff */
[----:B------:R-:W-:Y:S02]  /*39a0*/  USEL UR6, URZ, 0x1, UP1 ;  /* 0x00000001ff067887 */ /* 0x000fe40008800000 */
[----:B------:R-:W-:Y:S01]  /*39b0*/  USEL UR22, UR4, URZ, UP1 ;  /* 0x000000ff04167287 */ /* 0x000fe20008800000 */
[----:B------:R-:W-:Y:S01]  /*39c0*/  UMOV UR7, 0x40004040 ;  /* 0x4000404000077882 */ /* 0x000fe20000000000 */
[----:B------:R-:W-:Y:S02]  /*39d0*/  UMOV UR5, 0x40004040 ;  /* 0x4000404000057882 */ /* 0x000fe40000000000 */
[----:B------:R-:W-:Y:S01]  /*39e0*/  @UP0 ULEA UR4, UR22, UR26, 0x3 ;  /* 0x0000001a16040291 */ /* 0x000fe2000f8e18ff */
[----:B------:R-:W-:Y:S01]  /*39f0*/  LOP3.LUT R8, R8, UR6, RZ, 0x3c, !PT ;  /* 0x0000000608087c12 */ /* 0x000fe2000f8e3cff */
[----:B------:R-:W-:Y:S01]  /*3a00*/  ULEA UR6, UR10, UR29, 0x9 ;  /* 0x0000001d0a067291 */ /* 0x000fe2000f8e48ff */
[----:B------:R-:W-:Y:S02]  /*3a10*/  UMOV UR21, 0x40004040 ;  /* 0x4000404000157882 */ /* 0x000fe40000000000 */
[----:B-1----:R-:W-:Y:S01]  /*3a20*/  @P0 SHF.L.U32 R0, R8, 0x1f, RZ ;  /* 0x0000001f08000819 */ /* 0x002fe200000006ff */
[----:B------:R-:W-:Y:S02]  /*3a30*/  UIADD3 UR20, UPT, UPT, UR6, 0x2, URZ ;  /* 0x0000000206147890 */ /* 0x000fe4000fffe0ff */
[----:B------:R-:W-:Y:S01]  /*3a40*/  UIADD3 UR16, UPT, UPT, UR6, 0x4, URZ ;  /* 0x0000000406107890 */ /* 0x000fe2000fffe0ff */
[----:B------:R2:W3:Y:S01]  /*3a50*/  @P0 SYNCS.PHASECHK.TRANS64.TRYWAIT P2, [UR4], R0 ;  /* 0x00000000ff0005a7 */ /* 0x0004e20008041104 */
[----:B------:R-:W-:Y:S02]  /*3a60*/  ULEA UR4, UR10, UR28, 0xa ;  /* 0x0000001c0a047291 */ /* 0x000fe4000f8e50ff */
[----:B------:R-:W-:Y:S02]  /*3a70*/  UIADD3 UR12, UPT, UPT, UR6, 0x6, URZ ;  /* 0x00000006060c7890 */ /* 0x000fe4000fffe0ff */
[----:B------:R-:W-:Y:S02]  /*3a80*/  UIADD3 UR18, UPT, UPT, UR4, 0x2, URZ ;  /* 0x0000000204127890 */ /* 0x000fe4000fffe0ff */
[----:B------:R-:W-:Y:S02]  /*3a90*/  UIADD3 UR14, UPT, UPT, UR4, 0x4, URZ ;  /* 0x00000004040e7890 */ /* 0x000fe4000fffe0ff */
[----:B------:R-:W-:Y:S01]  /*3aa0*/  UIADD3 UR8, UPT, UPT, UR4, 0x6, URZ ;  /* 0x0000000604087890 */ /* 0x000fe2000fffe0ff */
[----:B------:R2:W-:Y:S01]  /*3ab0*/  UTCHMMA gdesc[UR4], gdesc[UR6], tmem[UR11], tmem[UR38], idesc[UR39], UP2 ;  /* 0x00ff2606040075ea */ /* 0x0005e2000900000b */
[----:B------:R-:W-:Y:S01]  /*3ac0*/  UPLOP3.LUT UP2, UPT, UPT, UPT, UPT, 0x80, 0x8 ;  /* 0x000000000008789c */ /* 0x000fe20003f4f070 */
[----:B------:R-:W-:Y:S01]  /*3ad0*/  UMOV UR19, 0x40004040 ;  /* 0x4000404000137882 */ /* 0x000fe20000000000 */
[----:B------:R-:W-:Y:S01]  /*3ae0*/  UMOV UR17, 0x40004040 ;  /* 0x4000404000117882 */ /* 0x000fe20000000000 */
[----:B------:R2:W-:Y:S01]  /*3af0*/  UTCHMMA gdesc[UR18], gdesc[UR20], tmem[UR11], tmem[UR36], idesc[UR37], UPT ;  /* 0x00ff2414120075ea */ /* 0x0005e2000b80000b */
[----:B------:R-:W-:Y:S01]  /*3b00*/  UMOV UR15, 0x40004040 ;  /* 0x40004040000f7882 */ /* 0x000fe20000000000 */
[----:B------:R-:W-:Y:S01]  /*3b10*/  UMOV UR13, 0x40004040 ;  /* 0x40004040000d7882 */ /* 0x000fe20000000000 */
[----:B------:R-:W-:Y:S01]  /*3b20*/  UMOV UR9, 0x40004040 ;  /* 0x4000404000097882 */ /* 0x000fe20000000000 */
[----:B------:R2:W-:Y:S01]  /*3b30*/  UTCHMMA gdesc[UR14], gdesc[UR16], tmem[UR11], tmem[UR34], idesc[UR35], UPT ;  /* 0x00ff22100e0075ea */ /* 0x0005e2000b80000b */
[----:B------:R2:W-:Y:S01]  /*3b40*/  UTCHMMA gdesc[UR8], gdesc[UR12], tmem[UR11], tmem[UR32], idesc[UR33], UPT ;  /* 0x00ff200c080075ea */ /* 0x0005e2000b80000b */
[----:B------:R2:W-:Y:S01]  /*3b50*/  UTCBAR.MULTICAST [UR25], URZ, UR27 ;  /* 0x000000ff190073e9 */ /* 0x0005e2000800081b */
[----:B------:R-:W-:Y:S01]  /*3b60*/  UMOV UR10, UR22 ;  /* 0x00000016000a7c82 */ /* 0x000fe20008000000 */
[----:B------:R-:W-:Y:S05]  /*3b70*/  BRA.U UP3, `(.L_x_70) ;  /* 0xfffffffd03507547 */ /* 0x000fea000b83ffff */
.L_x_67:
[----:B--2---:R-:W-:Y:S01]  /*3b80*/  UIADD3 UR4, UPT, UPT, UR31, 0x1, URZ ;  /* 0x000000011f047890 */ /* 0x004fe2000fffe0ff */
[C---:B------:R-:W-:Y:S01]  /*3b90*/  ISETP.NE.AND P0, PT, R10.reuse, 0x2, PT ;  /* 0x000000020a00780c */ /* 0x040fe20003f05270 */
[----:B------:R-:W-:Y:S02]  /*3ba0*/  UIADD3 UR5, UPT, UPT, UR30, 0xf0, URZ ;  /* 0x000000f01e057890 */ /* 0x000fe4000fffe0ff */
[----:B------:R-:W-:Y:S01]  /*3bb0*/  UISETP.NE.AND UP0, UPT, UR4, 0x4, UPT ;  /* 0x000000040400788c */ /* 0x000fe2000bf05270 */
[----:B-1----:R-:W-:Y:S02]  /*3bc0*/  SEL R0, RZ, 0x1, P0 ;  /* 0x00000001ff007807 */ /* 0x002fe40000000000 */
[----:B------:R-:W-:Y:S01]  /*3bd0*/  SEL R10, R10, RZ, P0 ;  /* 0x000000ff0a0a7207 */ /* 0x000fe20000000000 */
[----:B------:R-:W-:Y:S01]  /*3be0*/  USEL UR6, URZ, 0x1, UP0 ;  /* 0x00000001ff067887 */ /* 0x000fe20008000000 */
[----:B------:R-:W-:Y:S01]  /*3bf0*/  LOP3.LUT R9, R9, R0, RZ, 0x3c, !PT ;  /* 0x0000000009097212 */ /* 0x000fe200078e3cff */
[----:B------:R-:W-:Y:S01]  /*3c00*/  USEL UR31, UR4, URZ, UP0 ;  /* 0x000000ff041f7287 */ /* 0x000fe20008000000 */
[----:B------:R1:W-:Y:S03]  /*3c10*/  UTCBAR [UR5], URZ ;  /* 0x000000ff050073e9 */ /* 0x0003e600080000ff */
[----:B------:R-:W-:Y:S01]  /*3c20*/  LOP3.LUT R11, R11, UR6, RZ, 0x3c, !PT ;  /* 0x000000060b0b7c12 */ /* 0x000fe2000f8e3cff */
[----:B------:R-:W-:Y:S07]  /*3c30*/  @P1 BRA `(.L_x_71) ;  /* 0xfffffff800a01947 */ /* 0x000fee000383ffff */
[----:B------:R-:W2:Y:S01]  /*3c40*/  S2UR UR8, SR_CgaCtaId ;  /* 0x00000000000879c3 */ /* 0x000ea20000008800 */
[----:B------:R-:W-:Y:S01]  /*3c50*/  ELECT P0, URZ, PT ;  /* 0x0000000000ff782f */ /* 0x000fe20003800000 */
[----:B------:R-:W-:Y:S01]  /*3c60*/  IMAD.MOV.U32 R0, RZ, RZ, 0x1 ;  /* 0x00000001ff007424 */ /* 0x000fe200078e00ff */
[----:B------:R-:W-:Y:S01]  /*3c70*/  UIADD3 UR26, UPT, UPT, UR26, 0x110, URZ ;  /* 0x000001101a1a7890 */ /* 0x000fe2000fffe0ff */
[----:B------:R-:W-:Y:S01]  /*3c80*/  SHF.L.U32 R2, R11, 0x1f, RZ ;  /* 0x0000001f0b027819 */ /* 0x000fe200000006ff */
[----:B------:R-:W-:-:S03]  /*3c90*/  UMOV UR4, 0x40 ;  /* 0x0000004000047882 */ /* 0x000fc60000000000 */
[----:B------:R-:W-:Y:S01]  /*3ca0*/  UVIRTCOUNT.DEALLOC.SMPOOL 0x80 ;  /* 0x000000800000784c */ /* 0x000fe20000000000 */
[----:B--2---:R-:W-:Y:S02]  /*3cb0*/  ULEA UR8, UR8, UR4, 0x18 ;  /* 0x0000000408087291 */ /* 0x004fe4000f8ec0ff */
[----:B------:R-:W-:-:S07]  /*3cc0*/  ULEA UR4, UR31, UR26, 0x3 ;  /* 0x0000001a1f047291 */ /* 0x000fce000f8e18ff */
[----:B------:R2:W-:Y:S02]  /*3cd0*/  @P0 STS.U8 [UR8+0x1c], R0 ;  /* 0x00001c00ff000988 */ /* 0x0005e40008000008 */
[----:B------:R-:W4:Y:S02]  /*3ce0*/  SYNCS.PHASECHK.TRANS64.TRYWAIT P0, [UR4], R2 ;  /* 0x00000002ff0075a7 */ /* 0x000f240008001104 */
[----:B--2-4-:R-:W-:Y:S05]  /*3cf0*/  @!P0 BRA `(.L_x_72) ;  /* 0x00000054002c8947 */ /* 0x014fea0003800000 */
.L_x_171:
[----:B------:R-:W-:-:S04]  /*3d00*/  UIADD3 UR4, UPT, UPT, UR31, 0x1, URZ ;  /* 0x000000011f047890 */ /* 0x000fc8000fffe0ff */
[----:B------:R-:W-:-:S04]  /*3d10*/  UISETP.NE.AND UP0, UPT, UR4, 0x4, UPT ;  /* 0x000000040400788c */ /* 0x000fc8000bf05270 */
[----:B------:R-:W-:Y:S02]  /*3d20*/  USEL UR6, URZ, 0x1, UP0 ;  /* 0x00000001ff067887 */ /* 0x000fe40008000000 */
[----:B------:R-:W-:-:S04]  /*3d30*/  USEL UR4, UR4, URZ, UP0 ;  /* 0x000000ff04047287 */ /* 0x000fc80008000000 */
[----:B-1----:R-:W-:Y:S01]  /*3d40*/  ULEA UR5, UR4, UR26, 0x3 ;  /* 0x0000001a04057291 */ /* 0x002fe2000f8e18ff */
[----:B--2---:R-:W-:-:S04]  /*3d50*/  LOP3.LUT R2, R11, UR6, RZ, 0x3c, !PT ;  /* 0x000000060b027c12 */ /* 0x004fc8000f8e3cff */
[----:B------:R-:W-:-:S04]  /*3d60*/  SHF.L.U32 R3, R2, 0x1f, RZ ;  /* 0x0000001f02037819 */ /* 0x000fc800000006ff */
[----:B------:R-:W1:Y:S02]  /*3d70*/  SYNCS.PHASECHK.TRANS64.TRYWAIT P0, [UR5], R3 ;  /* 0x00000003ff0075a7 */ /* 0x000e640008001105 */
[----:B-1----:R-:W-:Y:S05]  /*3d80*/  @!P0 BRA `(.L_x_73) ;  /* 0x0000005400208947 */ /* 0x002fea0003800000 */
.L_x_173:
        /* <DEDUP_REMOVED lines=9> */
.L_x_175:
[----:B------:R-:W-:-:S04]  /*3e20*/  UIADD3 UR4, UPT, UPT, UR4, 0x1, URZ ;  /* 0x0000000104047890 */ /* 0x000fc8000fffe0ff */
[----:B------:R-:W-:-:S04]  /*3e30*/  UISETP.NE.AND UP0, UPT, UR4, 0x4, UPT ;  /* 0x000000040400788c */ /* 0x000fc8000bf05270 */
[----:B------:R-:W-:Y:S02]  /*3e40*/  USEL UR5, URZ, 0x1, UP0 ;  /* 0x00000001ff057887 */ /* 0x000fe40008000000 */
[----:B------:R-:W-:-:S04]  /*3e50*/  USEL UR4, UR4, URZ, UP0 ;  /* 0x000000ff04047287 */ /* 0x000fc80008000000 */
[----:B------:R-:W-:Y:S01]  /*3e60*/  ULEA UR4, UR4, UR26, 0x3 ;  /* 0x0000001a04047291 */ /* 0x000fe2000f8e18ff */
[----:B------:R-:W-:-:S04]  /*3e70*/  LOP3.LUT R2, R2, UR5, RZ, 0x3c, !PT ;  /* 0x0000000502027c12 */ /* 0x000fc8000f8e3cff */
[----:B------:R-:W-:-:S04]  /*3e80*/  SHF.L.U32 R2, R2, 0x1f, RZ ;  /* 0x0000001f02027819 */ /* 0x000fc800000006ff */
[----:B------:R-:W2:Y:S02]  /*3e90*/  SYNCS.PHASECHK.TRANS64.TRYWAIT P0, [UR4], R2 ;  /* 0x00000002ff0075a7 */ /* 0x000ea40008001104 */
[----:B--2---:R-:W-:Y:S05]  /*3ea0*/  @!P0 BRA `(.L_x_75) ;  /* 0x0000005400088947 */ /* 0x004fea0003800000 */
.L_x_177:
[----:B------:R-:W-:Y:S01]  /*3eb0*/  NOP ;  /* 0x0000000000007918 */ /* 0x000fe20000000000 */
[----:B-1----:R-:W1:Y:S01]  /*3ec0*/  LDS R0, [UR8+0x14] ;  /* 0x00001408ff007984 */ /* 0x002e620008000800 */
[----:B------:R-:W-:Y:S01]  /*3ed0*/  ULOP3.LUT UR4, UR42, 0xffff, URZ, 0xc0, !UPT ;  /* 0x0000ffff2a047892 */ /* 0x000fe2000f8ec0ff */
[----:B------:R-:W-:Y:S01]  /*3ee0*/  UMOV UR5, 0xffff ;  /* 0x0000ffff00057882 */ /* 0x000fe20000000000 */
[----:B------:R-:W-:Y:S02]  /*3ef0*/  UMOV UR6, 0x1 ;  /* 0x0000000100067882 */ /* 0x000fe40000000000 */
[----:B------:R-:W-:-:S04]  /*3f00*/  USHF.R.U32.HI UR4, URZ, 0x5, UR4 ;  /* 0x00000005ff047899 */ /* 0x000fc80008011604 */
[----:B------:R-:W-:Y:S02]  /*3f10*/  USHF.L.U32 UR5, UR5, UR4, URZ ;  /* 0x0000000405057299 */ /* 0x000fe400080006ff */
[----:B------:R-:W-:-:S04]  /*3f20*/  USHF.L.U32 UR4, UR6, UR4, URZ ;  /* 0x0000000406047299 */ /* 0x000fc800080006ff */
[----:B-1----:R-:W-:-:S04]  /*3f30*/  LOP3.LUT R0, R0, UR5, RZ, 0xc0, !PT ;  /* 0x0000000500007c12 */ /* 0x002fc8000f8ec0ff */
[----:B------:R-:W-:-:S13]  /*3f40*/  ISETP.NE.AND P0, PT, R0, UR5, PT ;  /* 0x0000000500007c0c */ /* 0x000fda000bf05270 */
[----:B------:R-:W-:Y:S05]  /*3f50*/  @P0 BRA `(.L_x_76) ;  /* 0x0000000000580947 */ /* 0x000fea0003800000 */
[----:B------:R-:W1:Y:S02]  /*3f60*/  LDS R0, [UR8+0x18] ;  /* 0x00001808ff007984 */ /* 0x000e640008000800 */
[----:B-1----:R-:W-:-:S04]  /*3f70*/  LOP3.LUT R0, R0, UR4, RZ, 0xc0, !PT ;  /* 0x0000000400007c12 */ /* 0x002fc8000f8ec0ff */
[----:B------:R-:W-:-:S13]  /*3f80*/  ISETP.NE.AND P0, PT, R0, UR4, PT ;  /* 0x0000000400007c0c */ /* 0x000fda000bf05270 */
[----:B------:R-:W-:Y:S05]  /*3f90*/  @P0 BRA `(.L_x_77) ;  /* 0x00000000003c0947 */ /* 0x000fea0003800000 */
[----:B------:R-:W1:Y:S01]  /*3fa0*/  S2R R2, SR_LANEID ;  /* 0x0000000000027919 */ /* 0x000e620000000000 */
[----:B------:R-:W-:-:S06]  /*3fb0*/  ULOP3.LUT UR5, URZ, UR5, URZ, 0x33, !UPT ;  /* 0x00000005ff057292 */ /* 0x000fcc000f8e33ff */
[----:B------:R-:W-:-:S04]  /*3fc0*/  IMAD.U32 R0, RZ, RZ, UR5 ;  /* 0x00000005ff007e24 */ /* 0x000fc8000f8e00ff */
[----:B------:R2:W4:Y:S02]  /*3fd0*/  REDUX UR7, R0 ;  /* 0x00000000000773c4 */ /* 0x0005240000000000 */
[----:B------:R1:W-:Y:S01]  /*3fe0*/  UTCATOMSWS.AND URZ, UR5 ;  /* 0x0000000500ff79e3 */ /* 0x0003e20008000000 */
[----:B--2---:R-:W-:Y:S01]  /*3ff0*/  LOP3.LUT R0, RZ, UR4, RZ, 0x33, !PT ;  /* 0x00000004ff007c12 */ /* 0x004fe2000f8e33ff */
[----:B------:R-:W-:Y:S02]  /*4000*/  VOTEU.ANY UR4, UPT, PT ;  /* 0x0000000000047886 */ /* 0x000fe400038e0100 */
[----:B------:R-:W-:Y:S02]  /*4010*/  UFLO.U32 UR4, UR4 ;  /* 0x00000004000472bd */ /* 0x000fe400080e0000 */
[----:B------:R-:W2:Y:S04]  /*4020*/  REDUX UR6, R0 ;  /* 0x00000000000673c4 */ /* 0x000ea80000000000 */
[----:B-1----:R-:W-:-:S02]  /*4030*/  ISETP.EQ.U32.AND P0, PT, R2, UR4, PT ;  /* 0x0000000402007c0c */ /* 0x002fc4000bf02070 */
[----:B----4-:R-:W-:-:S11]  /*4040*/  MOV R2, UR7 ;  /* 0x0000000700027c02 */ /* 0x010fd60008000f00 */
[----:B------:R1:W-:Y:S01]  /*4050*/  @P0 ATOMS.AND RZ, [UR8+0x14], R2 ;  /* 0x00001402ffff098c */ /* 0x0003e2000a800008 */
[----:B--2---:R-:W-:-:S05]  /*4060*/  IMAD.U32 R0, RZ, RZ, UR6 ;  /* 0x00000006ff007e24 */ /* 0x004fca000f8e00ff */
[----:B------:R1:W-:Y:S01]  /*4070*/  @P0 ATOMS.AND RZ, [UR8+0x18], R0 ;  /* 0x00001800ffff098c */ /* 0x0003e2000a800008 */
[----:B------:R-:W-:Y:S05]  /*4080*/  BRA `(.L_x_78) ;  /* 0x0000000000147947 */ /* 0x000fea0003800000 */
.L_x_77:
[----:B------:R-:W-:Y:S02]  /*4090*/  MOV R2, 0x40b0 ;  /* 0x000040b000027802 */ /* 0x000fe40000000f00 */
[----:B---3-5:R-:W-:Y:S05]  /*40a0*/  CALL.REL.NOINC `($__internal_0_$__cuda_sm10x_tcgen05_guardrail_trap_col_being_dealloced_not_returned_by_alloc) ;  /* 0x0000005400f07944 */ /* 0x028fea0003c00000 */
[----:B------:R-:W-:Y:S05]  /*40b0*/  BRA `(.L_x_78) ;  /* 0x0000000000087947 */ /* 0x000fea0003800000 */
.L_x_76:
[----:B------:R-:W-:Y:S02]  /*40c0*/  MOV R2, 0x40e0 ;  /* 0x000040e000027802 */ /* 0x000fe40000000f00 */
[----:B---3-5:R-:W-:Y:S05]  /*40d0*/  CALL.REL.NOINC `($__internal_2_$__cuda_sm10x_tcgen05_guardrail_trap_unallocated_columns_being_dealloced) ;  /* 0x0000005400fc7944 */ /* 0x028fea0003c00000 */
.L_x_78:
[----:B------:R-:W-:Y:S01]  /*40e0*/  NOP ;  /* 0x0000000000007918 */ /* 0x000fe20000000000 */
[----:B------:R-:W-:Y:S05]  /*40f0*/  EXIT ;  /* 0x000000000000794d */ /* 0x000fea0003800000 */
.L_x_60:
[----:B------:R-:W-:-:S09]  /*4100*/  UISETP.NE.OR UP0, UPT, UR17, 0x3, !UP3 ;  /* 0x000000031100788c */ /* 0x000fd2000df05670 */
[----:B------:R-:W-:Y:S05]  /*4110*/  BRA.U UP0, `(.L_x_79) ;  /* 0x00000011005c7547 */ /* 0x000fea000b800000 */
[----:B------:R-:W1:Y:S01]  /*4120*/  S2UR UR10, SR_CgaCtaId ;  /* 0x00000000000a79c3 */ /* 0x000e620000008800 */
[----:B------:R-:W2:Y:S01]  /*4130*/  LDCU UR31, c[0x0][0x370] ;  /* 0x00006e00ff1f77ac */ /* 0x000ea20008000800 */
[----:B------:R-:W-:Y:S02]  /*4140*/  HFMA2 R13, -RZ, RZ, 0, 0 ;  /* 0x00000000ff0d7431 */ /* 0x000fe400000001ff */
[----:B------:R-:W-:Y:S01]  /*4150*/  IMAD.MOV.U32 R15, RZ, RZ, 0x1 ;  /* 0x00000001ff0f7424 */ /* 0x000fe200078e00ff */
[----:B------:R-:W-:Y:S01]  /*4160*/  MOV R7, 0x2000 ;  /* 0x0000200000077802 */ /* 0x000fe20000000f00 */
[----:B------:R-:W2:Y:S01]  /*4170*/  LDCU.128 UR44, c[0x0][0xb10] ;  /* 0x00016200ff2c77ac */ /* 0x000ea20008000c00 */
[----:B------:R-:W-:Y:S01]  /*4180*/  IMAD.MOV.U32 R14, RZ, RZ, RZ ;  /* 0x000000ffff0e7224 */ /* 0x000fe200078e00ff */
[----:B------:R-:W3:Y:S01]  /*4190*/  LDC.64 R16, c[0x0][0x348] ;  /* 0x0000d200ff107b82 */ /* 0x000ee20000000a00 */
[----:B------:R-:W4:Y:S01]  /*41a0*/  LDCU UR30, c[0x0][0x374] ;  /* 0x00006e80ff1e77ac */ /* 0x000f220008000800 */
[----:B------:R-:W1:Y:S06]  /*41b0*/  LDCU UR15, c[0x0][0xb0c] ;  /* 0x00016180ff0f77ac */ /* 0x000e6c0008000800 */
[----:B------:R-:W3:Y:S01]  /*41c0*/  LDC.64 R2, c[0x0][0x888] ;  /* 0x00022200ff027b82 */ /* 0x000ee20000000a00 */
[----:B------:R-:W3:Y:S01]  /*41d0*/  LDCU UR49, c[0x0][0xb20] ;  /* 0x00016400ff3177ac */ /* 0x000ee20008000800 */
[----:B------:R-:W3:Y:S06]  /*41e0*/  LDCU UR4, c[0x0][0xb30] ;  /* 0x00016600ff0477ac */ /* 0x000eec0008000800 */
[----:B------:R-:W3:Y:S01]  /*41f0*/  LDC.64 R4, c[0x0][0x890] ;  /* 0x00022400ff047b82 */ /* 0x000ee20000000a00 */
[----:B------:R-:W-:Y:S01]  /*4200*/  UMOV UR21, 0x400 ;  /* 0x0000040000157882 */ /* 0x000fe20000000000 */
[----:B--2---:R-:W-:-:S02]  /*4210*/  UIMAD.WIDE.U32 UR6, UR31, UR44, URZ ;  /* 0x0000002c1f0672a5 */ /* 0x004fc4000f8e00ff */
[----:B----4-:R-:W-:Y:S02]  /*4220*/  UIMAD.WIDE.U32 UR8, UR30, UR47, URZ ;  /* 0x0000002f1e0872a5 */ /* 0x010fe4000f8e00ff */
[----:B-1----:R-:W-:Y:S02]  /*4230*/  ULEA UR21, UR10, UR21, 0x18 ;  /* 0x000000150a157291 */ /* 0x002fe4000f8ec0ff */
[----:B------:R-:W-:Y:S02]  /*4240*/  UPLOP3.LUT UP3, UPT, UPT, UPT, UPT, 0x40, 0x4 ;  /* 0x000000000004789c */ /* 0x000fe40003f6e870 */
[----:B------:R-:W-:Y:S02]  /*4250*/  UIADD3 UR37, UPT, UPT, UR21, 0x98, URZ ;  /* 0x0000009815257890 */ /* 0x000fe4000fffe0ff */
[----:B------:R-:W-:Y:S02]  /*4260*/  UIADD3 UR33, UPT, UPT, UR21, 0x80, URZ ;  /* 0x0000008015217890 */ /* 0x000fe4000fffe0ff */
[----:B------:R-:W-:-:S02]  /*4270*/  UIADD3 UR25, UPT, UPT, UR21, 0x88, URZ ;  /* 0x0000008815197890 */ /* 0x000fc4000fffe0ff */
[----:B------:R-:W-:Y:S01]  /*4280*/  UIADD3 UR17, UPT, UPT, UR21, 0x90, URZ ;  /* 0x0000009015117890 */ /* 0x000fe2000fffe0ff */
[----:B------:R-:W-:Y:S01]  /*4290*/  UMOV UR6, UR7 ;  /* 0x0000000700067c82 */ /* 0x000fe20008000000 */
[----:B------:R-:W-:Y:S01]  /*42a0*/  UMOV UR41, UR9 ;  /* 0x0000000900297c82 */ /* 0x000fe20008000000 */
[----:B------:R-:W-:Y:S02]  /*42b0*/  UISETP.GE.AND UP0, UPT, UR42, 0x1, UPT ;  /* 0x000000012a00788c */ /* 0x000fe4000bf06270 */
[----:B------:R-:W-:Y:S01]  /*42c0*/  UISETP.NE.AND UP4, UPT, UR42, 0x1, UPT ;  /* 0x000000012a00788c */ /* 0x000fe2000bf85270 */
[----:B------:R-:W1:Y:S01]  /*42d0*/  LDCU.64 UR22, c[0x0][0xb28] ;  /* 0x00016500ff1677ac */ /* 0x000e620008000a00 */
[----:B------:R-:W-:Y:S02]  /*42e0*/  UISETP.NE.AND UP6, UPT, UR15, 0x1, UPT ;  /* 0x000000010f00788c */ /* 0x000fe4000bfc5270 */
[----:B------:R-:W-:Y:S02]  /*42f0*/  UISETP.NE.AND UP5, UPT, UR46, 0x1, UPT ;  /* 0x000000012e00788c */ /* 0x000fe4000bfa5270 */
[----:B------:R-:W-:-:S02]  /*4300*/  UPRMT UR37, UR10, 0x654, UR37 ;  /* 0x000006540a257896 */ /* 0x000fc40008000025 */
[----:B------:R-:W-:Y:S02]  /*4310*/  USHF.R.U32.HI UR43, URZ, UR45, UR6 ;  /* 0x0000002dff2b7299 */ /* 0x000fe40008011606 */
[----:B------:R-:W-:Y:S02]  /*4320*/  UPRMT UR40, UR10, 0x654, UR33 ;  /* 0x000006540a287896 */ /* 0x000fe40008000021 */
[----:B------:R-:W-:Y:S02]  /*4330*/  UPRMT UR39, UR10, 0x654, UR25 ;  /* 0x000006540a277896 */ /* 0x000fe40008000019 */
[----:B------:R-:W-:Y:S02]  /*4340*/  UPRMT UR38, UR10, 0x654, UR17 ;  /* 0x000006540a267896 */ /* 0x000fe40008000011 */
[----:B---3--:R-:W-:Y:S02]  /*4350*/  USHF.R.U32.HI UR41, URZ, UR49, UR41 ;  /* 0x00000031ff297299 */ /* 0x008fe40008011629 */
[----:B------:R-:W-:-:S11]  /*4360*/  UISETP.NE.AND UP2, UPT, UR4, 0x1, UPT ;  /* 0x000000010400788c */ /* 0x000fd6000bf45270 */
.L_x_90:
[C---:B------:R-:W-:Y:S02]  /*4370*/  LEA R12, R14.reuse, UR21, 0x3 ;  /* 0x000000150e0c7c11 */ /* 0x040fe4000f8e18ff */
[----:B------:R-:W-:Y:S02]  /*4380*/  SHF.L.U32 R0, R13, 0x1f, RZ ;  /* 0x0000001f0d007819 */ /* 0x000fe400000006ff */
[----:B------:R-:W-:Y:S02]  /*4390*/  LEA R8, R14, UR21, 0x4 ;  /* 0x000000150e087c11 */ /* 0x000fe4000f8e20ff */
[----:B--2---:R-:W2:Y:S02]  /*43a0*/  SYNCS.PHASECHK.TRANS64.TRYWAIT P0, [R12+URZ+0xd0], R0 ;  /* 0x0000d0000c0075a7 */ /* 0x004ea400080011ff */
[----:B--2---:R-:W-:Y:S05]  /*43b0*/  @!P0 BRA `(.L_x_80) ;  /* 0x0000004c00dc8947 */ /* 0x004fea0003800000 */
.L_x_178:
[----:B------:R-:W3:Y:S01]  /*43c0*/  LDS.128 R8, [R8+0x160] ;  /* 0x0001600008087984 */ /* 0x000ee20000000c00 */
[----:B------:R-:W-:Y:S01]  /*43d0*/  UISETP.GE.AND UP0, UPT, UR42, 0x1, UPT ;  /* 0x000000012a00788c */ /* 0x000fe2000bf06270 */
[----:B------:R-:W-:Y:S01]  /*43e0*/  @!PT LDS RZ, [RZ] ;  /* 0x00000000fffff984 */ /* 0x000fe20000000800 */
[----:B------:R-:W-:Y:S01]  /*43f0*/  @!PT LDS RZ, [RZ] ;  /* 0x00000000fffff984 */ /* 0x000fe20000000800 */
[----:B------:R-:W-:Y:S01]  /*4400*/  @!PT LDS RZ, [RZ] ;  /* 0x00000000fffff984 */ /* 0x000fe20000000800 */
[----:B------:R-:W-:Y:S01]  /*4410*/  @!PT LDS RZ, [RZ] ;  /* 0x00000000fffff984 */ /* 0x000fe20000000800 */
[----:B------:R4:W-:Y:S06]  /*4420*/  MEMBAR.ALL.CTA ;  /* 0x0000000000007992 */ /* 0x0009ec0000008000 */
[----:B----4-:R-:W4:Y:S01]  /*4430*/  FENCE.VIEW.ASYNC.S ;  /* 0x00000000000073c6 */ /* 0x010f220000000000 */
[----:B---3--:R-:W-:Y:S11]  /*4440*/  LOP3.LUT P0, RZ, R10, 0x1, RZ, 0xc0, !PT ;  /* 0x000000010aff7812 */ /* 0x008ff6000780c0ff */
[----:B------:R-:W-:Y:S02]  /*4450*/  @!UPT UIADD3 URZ, UPT, UPT, URZ, URZ, URZ ;  /* 0x000000fffffff290 */ /* 0x000fe4000fffe0ff */
[----:B----4-:R-:W-:Y:S01]  /*4460*/  VOTEU.ANY UP1, P0 ;  /* 0x0000000000ff7886 */ /* 0x010fe20000020100 */
[----:B------:R-:W-:Y:S11]  /*4470*/  PLOP3.LUT P0, PT, PT, PT, UP1, 0x80, 0x8 ;  /* 0x000000000008781c */ /* 0x000ff60003f0f018 */
[----:B------:R-:W-:Y:S02]  /*4480*/  @!UPT UIADD3 URZ, UPT, UPT, URZ, URZ, URZ ;  /* 0x000000fffffff290 */ /* 0x000fe4000fffe0ff */
[----:B--2---:R-:W-:Y:S02]  /*4490*/  @P0 SHF.R.U32.HI R0, RZ, 0x10, R9 ;  /* 0x00000010ff000819 */ /* 0x004fe40000011609 */
[----:B------:R-:W-:Y:S02]  /*44a0*/  @P0 MOV R6, R8 ;  /* 0x0000000800060202 */ /* 0x000fe40000000f00 */
[----:B------:R-:W-:Y:S01]  /*44b0*/  @P0 R2UR UR4, R0 ;  /* 0x00000000000402ca */ /* 0x000fe200000e0000 */
[----:B------:R-:W-:Y:S01]  /*44c0*/  VIADD R0, R12, 0xe0 ;  /* 0x000000e00c007836 */ /* 0x000fe20000000000 */
[----:B------:R-:W-:Y:S02]  /*44d0*/  @P0 LOP3.LUT R8, R9, 0xffff, RZ, 0xc0, !PT ;  /* 0x0000ffff09080812 */ /* 0x000fe400078ec0ff */
[----:B------:R-:W-:Y:S02]  /*44e0*/  @P0 R2UR UR6, R6 ;  /* 0x00000000060602ca */ /* 0x000fe400000e0000 */
[----:B------:R-:W-:Y:S02]  /*44f0*/  PRMT R0, RZ, 0x654, R0 ;  /* 0x00000654ff007816 */ /* 0x000fe40000000000 */
[----:B------:R-:W-:Y:S02]  /*4500*/  @P0 R2UR UR5, R8 ;  /* 0x00000000080502ca */ /* 0x000fe400000e0000 */
[----:B------:R2:W-:Y:S03]  /*4510*/  SYNCS.ARRIVE.TRANS64.RED.A1T0 RZ, [R0+URZ], RZ ;  /* 0x000000ff00ff79a7 */ /* 0x0005e600081004ff */
[----:B------:R-:W-:Y:S04]  /*4520*/  @UP1 UMOV UR29, UR4 ;  /* 0x00000004001d1c82 */ /* 0x000fe80008000000 */
[----:B------:R-:W-:Y:S04]  /*4530*/  @UP1 UMOV UR14, UR6 ;  /* 0x00000006000e1c82 */ /* 0x000fe80008000000 */
[----:B------:R-:W-:Y:S01]  /*4540*/  @UP1 UMOV UR13, UR5 ;  /* 0x00000005000d1c82 */ /* 0x000fe20008000000 */
[----:B------:R-:W-:Y:S05]  /*4550*/  BRA.U !UP0, `(.L_x_81) ;  /* 0x0000000108a47547 */ /* 0x000fea000b800000 */
[----:B------:R-:W-:Y:S02]  /*4560*/  UIMAD.WIDE.U32 UR18, UR13, UR47, URZ ;  /* 0x0000002f0d1272a5 */ /* 0x000fe4000f8e00ff */
[----:B------:R-:W-:Y:S02]  /*4570*/  UIMAD.WIDE.U32 UR26, UR14, UR44, URZ ;  /* 0x0000002c0e1a72a5 */ /* 0x000fe4000f8e00ff */
[----:B------:R-:W-:Y:S02]  /*4580*/  USEL UR4, UR30, UR41, !UP5 ;  /* 0x000000291e047287 */ /* 0x000fe4000e800000 */
[----:B------:R-:W-:Y:S02]  /*4590*/  USEL UR7, UR31, UR43, !UP6 ;  /* 0x0000002b1f077287 */ /* 0x000fe4000f000000 */
[----:B-1----:R-:W-:Y:S02]  /*45a0*/  UIMAD.WIDE.U32 UR8, UR4, UR22, URZ ;  /* 0x00000016040872a5 */ /* 0x002fe4000f8e00ff */
[----:B------:R-:W-:Y:S01]  /*45b0*/  UIMAD.WIDE.U32 UR10, UR7, UR22, URZ ;  /* 0x00000016070a72a5 */ /* 0x000fe2000f8e00ff */
[----:B------:R-:W-:Y:S02]  /*45c0*/  UMOV UR5, UR19 ;  /* 0x0000001300057c82 */ /* 0x000fe40008000000 */
[----:B------:R-:W-:Y:S03]  /*45d0*/  USHF.R.U32.HI UR6, URZ, UR49, UR5 ;  /* 0x00000031ff067299 */ /* 0x000fe60008011605 */
[----:B------:R-:W-:Y:S01]  /*45e0*/  UMOV UR5, UR27 ;  /* 0x0000001b00057c82 */ /* 0x000fe20008000000 */
[----:B------:R-:W-:Y:S02]  /*45f0*/  USEL UR6, UR13, UR6, !UP5 ;  /* 0x000000060d067287 */ /* 0x000fe4000e800000 */
[----:B------:R-:W-:Y:S03]  /*4600*/  USHF.R.U32.HI UR12, URZ, UR45, UR5 ;  /* 0x0000002dff0c7299 */ /* 0x000fe60008011605 */
[----:B------:R-:W-:Y:S02]  /*4610*/  UMOV UR5, UR9 ;  /* 0x0000000900057c82 */ /* 0x000fe40008000000 */
[----:B------:R-:W-:Y:S03]  /*4620*/  @UP4 USHF.R.U32.HI UR4, URZ, UR23, UR5 ;  /* 0x00000017ff044299 */ /* 0x000fe60008011605 */
[----:B------:R-:W-:Y:S01]  /*4630*/  UMOV UR5, UR11 ;  /* 0x0000000b00057c82 */ /* 0x000fe20008000000 */
[----:B------:R-:W-:Y:S02]  /*4640*/  UIMAD UR4, UR42, UR4, URZ ;  /* 0x000000042a0472a4 */ /* 0x000fe4000f8e02ff */
[----:B------:R-:W-:Y:S02]  /*4650*/  @UP4 USHF.R.U32.HI UR7, URZ, UR23, UR5 ;  /* 0x00000017ff074299 */ /* 0x000fe40008011605 */
[----:B------:R-:W-:Y:S02]  /*4660*/  UIMAD.WIDE.U32 UR10, UR6, UR22, URZ ;  /* 0x00000016060a72a5 */ /* 0x000fe4000f8e00ff */
[----:B------:R-:W-:Y:S02]  /*4670*/  USEL UR5, UR14, UR12, !UP6 ;  /* 0x0000000c0e057287 */ /* 0x000fe4000f000000 */
[----:B------:R-:W-:Y:S02]  /*4680*/  UIMAD UR8, UR42, UR7, URZ ;  /* 0x000000072a0872a4 */ /* 0x000fe4000f8e02ff */
[----:B------:R-:W-:Y:S03]  /*4690*/  UISETP.GE.AND UP0, UPT, UR6, UR4, UPT ;  /* 0x000000040600728c */ /* 0x000fe6000bf06270 */
[----:B------:R-:W-:Y:S01]  /*46a0*/  UMOV UR4, UR11 ;  /* 0x0000000b00047c82 */ /* 0x000fe20008000000 */
[----:B------:R-:W-:Y:S02]  /*46b0*/  UISETP.GE.OR UP0, UPT, UR5, UR8, UP0 ;  /* 0x000000080500728c */ /* 0x000fe40008706670 */
[----:B------:R-:W-:Y:S02]  /*46c0*/  USHF.R.U32.HI UR4, URZ, UR23, UR4 ;  /* 0x00000017ff047299 */ /* 0x000fe40008011604 */
[----:B------:R-:W-:Y:S02]  /*46d0*/  UIMAD.WIDE.U32 UR8, UR5, UR22, URZ ;  /* 0x00000016050872a5 */ /* 0x000fe4000f8e00ff */
[----:B------:R-:W-:Y:S04]  /*46e0*/  USEL UR10, UR6, UR4, !UP4 ;  /* 0x00000004060a7287 */ /* 0x000fe8000e000000 */
[----:B------:R-:W-:Y:S01]  /*46f0*/  UIADD3 UR11, UPT, UPT, -UR10, URZ, URZ ;  /* 0x000000ff0a0b7290 */ /* 0x000fe2000fffe1ff */
[----:B------:R-:W-:Y:S02]  /*4700*/  @!UP0 UMOV UR4, UR9 ;  /* 0x0000000900048c82 */ /* 0x000fe40008000000 */
[----:B------:R-:W-:Y:S02]  /*4710*/  @!UP0 USHF.R.U32.HI UR4, URZ, UR23, UR4 ;  /* 0x00000017ff048299 */ /* 0x000fe40008011604 */
[----:B------:R-:W-:Y:S02]  /*4720*/  UIMAD UR8, UR42, UR11, UR6 ;  /* 0x0000000b2a0872a4 */ /* 0x000fe4000f8e0206 */
[----:B------:R-:W-:Y:S04]  /*4730*/  @!UP0 USEL UR4, UR5, UR4, !UP4 ;  /* 0x0000000405048287 */ /* 0x000fe8000e000000 */
[----:B------:R-:W-:Y:S02]  /*4740*/  @!UP0 UIMAD UR8, UR7, UR8, UR4 ;  /* 0x00000008070882a4 */ /* 0x000fe4000f8e0204 */
[----:B------:R-:W-:Y:S02]  /*4750*/  @!UP0 UIADD3 UR9, UPT, UPT, UR10, -UR4, URZ ;  /* 0x800000040a098290 */ /* 0x000fe4000fffe0ff */
[----:B------:R-:W-:Y:S02]  /*4760*/  UIADD3 UR4, UPT, UPT, -UR5, URZ, URZ ;  /* 0x000000ff05047290 */ /* 0x000fe4000fffe1ff */
[----:B------:R-:W-:Y:S02]  /*4770*/  UIADD3 UR7, UPT, UPT, -UR6, URZ, URZ ;  /* 0x000000ff06077290 */ /* 0x000fe4000fffe1ff */
[----:B------:R-:W-:Y:S02]  /*4780*/  @!UP0 UIMAD UR6, UR9, UR42, UR5 ;  /* 0x0000002a090682a4 */ /* 0x000fe4000f8e0205 */
[----:B------:R-:W-:Y:S02]  /*4790*/  UIMAD UR14, UR15, UR4, UR14 ;  /* 0x000000040f0e72a4 */ /* 0x000fe4000f8e020e */
[----:B------:R-:W-:Y:S01]  /*47a0*/  UIMAD UR13, UR46, UR7, UR13 ;  /* 0x000000072e0d72a4 */ /* 0x000fe2000f8e020d */
[----:B------:R-:W-:Y:S02]  /*47b0*/  @!UP0 UMOV UR5, UR8 ;  /* 0x0000000800058c82 */ /* 0x000fe40008000000 */
[----:B------:R-:W-:Y:S02]  /*47c0*/  UIMAD UR14, UR5, UR15, UR14 ;  /* 0x0000000f050e72a4 */ /* 0x000fe4000f8e020e */
[----:B------:R-:W-:Y:S11]  /*47d0*/  UIMAD UR13, UR6, UR46, UR13 ;  /* 0x0000002e060d72a4 */ /* 0x000ff6000f8e020d */
[----:B------:R-:W-:Y:S01]  /*47e0*/  @!UPT UIADD3 URZ, UPT, UPT, URZ, URZ, URZ ;  /* 0x000000fffffff290 */ /* 0x000fe2000fffe0ff */
.L_x_81:
[----:B------:R-:W3:Y:S01]  /*47f0*/  @!UP2 LDCU.128 UR8, c[0x0][0xb10] ;  /* 0x00016200ff08a7ac */ /* 0x000ee20008000c00 */
[C---:B------:R-:W-:Y:S02]  /*4800*/  ISETP.NE.U32.AND P1, PT, R4.reuse, RZ, PT ;  /* 0x000000ff0400720c */ /* 0x040fe40003f25070 */
[----:B------:R-:W-:Y:S02]  /*4810*/  ISETP.NE.U32.AND P0, PT, R4, RZ, PT ;  /* 0x000000ff0400720c */ /* 0x000fe40003f05070 */
[C---:B------:R-:W-:Y:S02]  /*4820*/  ISETP.NE.AND.EX P1, PT, R5.reuse, RZ, PT, P1 ;  /* 0x000000ff0500720c */ /* 0x040fe40003f25310 */
[----:B------:R-:W-:Y:S01]  /*4830*/  ISETP.NE.AND.EX P0, PT, R5, RZ, PT, P0 ;  /* 0x000000ff0500720c */ /* 0x000fe20003f05300 */
[----:B------:R-:W4:Y:S01]  /*4840*/  @!UP2 LDCU UR5, c[0x0][0xb0c] ;  /* 0x00016180ff05a7ac */ /* 0x000f220008000800 */
[----:B------:R-:W-:Y:S01]  /*4850*/  SHF.L.U32 R9, R15, 0x1f, RZ ;  /* 0x0000001f0f097819 */ /* 0x000fe200000006ff */
[----:B------:R-:W-:Y:S02]  /*4860*/  USHF.L.U32 UR35, UR16, 0x7, URZ ;  /* 0x0000000710237899 */ /* 0x000fe400080006ff */
[----:B------:R-:W-:Y:S02]  /*4870*/  USHF.L.U32 UR34, UR20, 0x6, URZ ;  /* 0x0000000614227899 */ /* 0x000fe400080006ff */
[----:B---3--:R-:W-:Y:S07]  /*4880*/  UIMAD.WIDE.U32 UR6, UR14, UR8, URZ ;  /* 0x000000080e0672a5 */ /* 0x008fee000f8e00ff */
[----:B------:R-:W-:Y:S01]  /*4890*/  @!UP2 UMOV UR4, UR7 ;  /* 0x000000070004ac82 */ /* 0x000fe20008000000 */
[----:B----4-:R-:W-:Y:S02]  /*48a0*/  @!UP2 UISETP.NE.AND UP0, UPT, UR5, 0x1, UPT ;  /* 0x000000010500a88c */ /* 0x010fe4000bf05270 */
[----:B------:R-:W-:Y:S02]  /*48b0*/  @!UP2 USHF.R.U32.HI UR4, URZ, UR9, UR4 ;  /* 0x00000009ff04a299 */ /* 0x000fe40008011604 */
[----:B------:R-:W-:Y:S02]  /*48c0*/  UIMAD.WIDE.U32 UR6, UR13, UR11, URZ ;  /* 0x0000000b0d0672a5 */ /* 0x000fe4000f8e00ff */
[----:B------:R-:W-:Y:S02]  /*48d0*/  @!UP2 USEL UR8, UR14, UR4, !UP0 ;  /* 0x000000040e08a287 */ /* 0x000fe4000c000000 */
[----:B------:R-:W-:Y:S03]  /*48e0*/  @!UP2 UISETP.NE.AND UP0, UPT, UR10, 0x1, UPT ;  /* 0x000000010a00a88c */ /* 0x000fe6000bf05270 */
[----:B------:R-:W-:Y:S02]  /*48f0*/  @!UP2 UMOV UR6, UR7 ;  /* 0x000000070006ac82 */ /* 0x000fe40008000000 */
[----:B------:R-:W3:Y:S02]  /*4900*/  @!UP2 LDCU UR4, c[0x0][0xb20] ;  /* 0x00016400ff04a7ac */ /* 0x000ee40008000800 */
[----:B---3--:R-:W-:Y:S04]  /*4910*/  @!UP2 USHF.R.U32.HI UR6, URZ, UR4, UR6 ;  /* 0x00000004ff06a299 */ /* 0x008fe80008011606 */
[----:B------:R-:W-:Y:S04]  /*4920*/  @!UP2 USEL UR6, UR13, UR6, !UP0 ;  /* 0x000000060d06a287 */ /* 0x000fe8000c000000 */
[----:B------:R-:W-:Y:S02]  /*4930*/  @!UP2 UIADD3 UR4, UPT, UPT, -UR8, UR6, URZ ;  /* 0x000000060804a290 */ /* 0x000fe4000fffe1ff */
[----:B------:R-:W-:Y:S02]  /*4940*/  @!UP2 UIADD3 UR6, UPT, UPT, UR8, -UR6, URZ ;  /* 0x800000060806a290 */ /* 0x000fe4000fffe0ff */
[----:B------:R-:W-:Y:S02]  /*4950*/  @!UP2 UIMAD UR14, UR4, UR5, UR14 ;  /* 0x00000005040ea2a4 */ /* 0x000fe4000f8e020e */
[----:B------:R-:W-:Y:S01]  /*4960*/  @!UP2 UIMAD UR13, UR6, UR10, UR13 ;  /* 0x0000000a060da2a4 */ /* 0x000fe2000f8e020d */
[----:B------:R-:W-:Y:S11]  /*4970*/  BRA.U UP3, `(.L_x_82) ;  /* 0x0000000103107547 */ /* 0x000ff6000b800000 */
[----:B------:R-:W-:Y:S04]  /*4980*/  MOV R6, UR48 ;  /* 0x0000003000067c02 */ /* 0x000fe80008000f00 */
[----:B------:R-:W-:Y:S04]  /*4990*/  SHF.L.U32 R6, R6, 0x1f, RZ ;  /* 0x0000001f06067819 */ /* 0x000fe800000006ff */
[----:B------:R-:W3:Y:S02]  /*49a0*/  SYNCS.PHASECHK.TRANS64.TRYWAIT P2, [UR21+0xc8], R6 ;  /* 0x0000c806ff0075a7 */ /* 0x000ee40008041115 */
[----:B---3--:R-:W-:Y:S05]  /*49b0*/  @!P2 BRA `(.L_x_83) ;  /* 0x000000480070a947 */ /* 0x008fea0003800000 */
.L_x_82:
[----:B------:R-:W-:Y:S05]  /*49c0*/  @!P1 BRA `(.L_x_84) ;  /* 0x0000000000309947 */ /* 0x000fea0003800000 */
[----:B------:R-:W-:Y:S01]  /*49d0*/  ISETP.NE.U32.AND P1, PT, R2, RZ, PT ;  /* 0x000000ff0200720c */ /* 0x000fe20003f25070 */
[----:B------:R-:W3:Y:S01]  /*49e0*/  LDCU.64 UR4, c[0x0][0x358] ;  /* 0x00006b00ff0477ac */ /* 0x000ee20008000a00 */
[----:B------:R-:W-:Y:S02]  /*49f0*/  IMAD.MOV.U32 R52, RZ, RZ, 0x1 ;  /* 0x00000001ff347424 */ /* 0x000fe400078e00ff */
[----:B------:R-:W-:Y:S11]  /*4a00*/  ISETP.NE.AND.EX P1, PT, R3, RZ, PT, P1 ;  /* 0x000000ff0300720c */ /* 0x000ff60003f25310 */
[----:B------:R-:W-:Y:S02]  /*4a10*/  @!UPT UIADD3 URZ, UPT, UPT, URZ, URZ, URZ ;  /* 0x000000fffffff290 */ /* 0x000fe4000fffe0ff */
[----:B------:R-:W4:Y:S01]  /*4a20*/  @P1 LDC.64 R10, c[0x0][0x888] ;  /* 0x00022200ff0a1b82 */ /* 0x000f220000000a00 */
[----:B--2---:R-:W-:Y:S04]  /*4a30*/  @P1 IMAD R0, R4, UR36, RZ ;  /* 0x0000002404001c24 */ /* 0x004fe8000f8e02ff */
[----:B----4-:R-:W-:Y:S04]  /*4a40*/  @P1 IMAD.WIDE R10, R0, 0x4, R10 ;  /* 0x00000004000a1825 */ /* 0x010fe800078e020a */
[----:B------:R-:W-:Y:S01]  /*4a50*/  HFMA2 R0, -RZ, RZ, 0, 5.9604644775390625e-08 ;  /* 0x00000001ff007431 */ /* 0x000fe200000001ff */
[----:B---3-5:R3:W5:Y:S04]  /*4a60*/  @P1 LDG.E R27, desc[UR4][R10.64] ;  /* 0x000000040a1b1981 */ /* 0x028768000c1e1900 */
[----:B------:R-:W-:Y:S01]  /*4a70*/  @!P1 PRMT R52, R0, 0x7610, R52 ;  /* 0x0000761000349816 */ /* 0x000fe20000000034 */
[----:B---3--:R-:W4:Y:S06]  /*4a80*/  @!P1 LDC R27, c[0x0][0x880] ;  /* 0x00022000ff1b9b82 */ /* 0x008f2c0000000800 */
.L_x_84:
[----:B----45:R-:W-:Y:S01]  /*4a90*/  @!P0 FSETP.EQ.AND P1, PT, R27, RZ, PT ;  /* 0x000000ff1b00820b */ /* 0x030fe20003f22000 */
[----:B------:R-:W-:Y:S01]  /*4aa0*/  @!UPT UIADD3 URZ, UPT, UPT, URZ, URZ, URZ ;  /* 0x000000fffffff290 */ /* 0x000fe2000fffe0ff */
[----:B------:R-:W-:Y:S11]  /*4ab0*/  @!P0 BRA `(.L_x_85) ;  /* 0x0000000000188947 */ /* 0x000ff60003800000 */
[----:B------:R-:W-:Y:S02]  /*4ac0*/  LOP3.LUT P0, RZ, R52, 0xff, RZ, 0xc0, !PT ;  /* 0x000000ff34ff7812 */ /* 0x000fe4000780c0ff */
[----:B------:R-:W-:Y:S04]  /*4ad0*/  ISETP.NE.U32.AND P1, PT, R2, RZ, PT ;  /* 0x000000ff0200720c */ /* 0x000fe80003f25070 */
[----:B------:R-:W-:Y:S04]  /*4ae0*/  ISETP.NE.AND.EX P1, PT, R3, RZ, PT, P1 ;  /* 0x000000ff0300720c */ /* 0x000fe80003f25310 */
[----:B------:R-:W-:Y:S03]  /*4af0*/  PLOP3.LUT P1, PT, P1, PT, PT, 0x8, 0x80 ;  /* 0x000000000080781c */ /* 0x000fe60000f2e170 */
[----:B------:R-:W-:Y:S11]  /*4b00*/  @P0 FSETP.EQ.AND P1, PT, R27, RZ, PT ;  /* 0x000000ff1b00020b */ /* 0x000ff60003f22000 */
[----:B------:R-:W-:Y:S02]  /*4b10*/  @!UPT UIADD3 URZ, UPT, UPT, URZ, URZ, URZ ;  /* 0x000000fffffff290 */ /* 0x000fe4000fffe0ff */
.L_x_85:
[----:B------:R-:W3:Y:S01]  /*4b20*/  SYNCS.PHASECHK.TRANS64.TRYWAIT P2, [UR21+0xa0], R9 ;  /* 0x0000a009ff0075a7 */ /* 0x000ee20008041115 */
[----:B------:R-:W-:Y:S04]  /*4b30*/  ELECT P0, URZ, PT ;  /* 0x0000000000ff782f */ /* 0x000fe80003800000 */
[----:B------:R-:W-:Y:S11]  /*4b40*/  PLOP3.LUT P1, PT, P1, P0, PT, 0xf2, 0x2f ;  /* 0x00000000002f781c */ /* 0x000ff60000f21e72 */
[----:B------:R-:W-:Y:S02]  /*4b50*/  @!UPT UIADD3 URZ, UPT, UPT, URZ, URZ, URZ ;  /* 0x000000fffffff290 */ /* 0x000fe4000fffe0ff */
[----:B------:R-:W-:Y:S05]  /*4b60*/  @!P1 IADD3 R8, P0, PT, R16, 0x580, RZ ;  /* 0x0000058010089810 */ /* 0x000fea0007f1e0ff */
[----:B--2---:R-:W-:Y:S01]  /*4b70*/  @!P1 IMAD.X R6, RZ, RZ, R17, P0 ;  /* 0x000000ffff069224 */ /* 0x004fe200000e0611 */
[----:B---3--:R-:W-:Y:S07]  /*4b80*/  @!P2 BRA `(.L_x_86) ;  /* 0x000000480014a947 */ /* 0x008fee0003800000 */
.L_x_181:
[----:B------:R-:W-:Y:S01]  /*4b90*/  @!P1 R2UR UR5, R8 ;  /* 0x00000000080592ca */ /* 0x000fe200000e0000 */
[----:B------:R-:W-:Y:S01]  /*4ba0*/  VOTEU.ALL UP0, P1 ;  /* 0x0000000000ff7886 */ /* 0x000fe20000800000 */
[----:B------:R-:W-:Y:S01]  /*4bb0*/  @!P1 R2UR UR4, R6 ;  /* 0x00000000060492ca */ /* 0x000fe200000e0000 */
[----:B--2---:R-:W-:Y:S01]  /*4bc0*/  @!P1 IMAD.MOV.U32 R0, RZ, RZ, 0x2000 ;  /* 0x00002000ff009424 */ /* 0x004fe200078e00ff */
[----:B------:R-:W-:Y:S01]  /*4bd0*/  UMOV UR6, 0x0 ;  /* 0x0000000000067882 */ /* 0x000fe20000000000 */
[----:B------:R-:W-:Y:S01]  /*4be0*/  UMOV UR7, 0x10000000 ;  /* 0x1000000000077882 */ /* 0x000fe20000000000 */
[----:B------:R-:W-:Y:S01]  /*4bf0*/  @!UP0 UIADD3 UR32, UPT, UPT, UR21, 0x200, URZ ;  /* 0x0000020015208890 */ /* 0x000fe2000fffe0ff */
[----:B------:R-:W-:Y:S01]  /*4c00*/  @!P1 IADD3 R8, P0, PT, R16, 0x580, RZ ;  /* 0x0000058010089810 */ /* 0x000fe20007f1e0ff */
[----:B------:R-:W-:Y:S04]  /*4c10*/  VOTEU.ALL UP0, P1 ;  /* 0x0000000000ff7886 */ /* 0x000fe80000800000 */
[----:B------:R-:W-:Y:S02]  /*4c20*/  @!P1 IMAD.X R6, RZ, RZ, R17, P0 ;  /* 0x000000ffff069224 */ /* 0x000fe400000e0611 */
[----:B------:R-:W-:Y:S02]  /*4c30*/  IMAD.U32 R10, RZ, RZ, UR5 ;  /* 0x00000005ff0a7e24 */ /* 0x000fe4000f8e00ff */
[----:B------:R-:W-:Y:S03]  /*4c40*/  IMAD.U32 R11, RZ, RZ, UR4 ;  /* 0x00000004ff0b7e24 */ /* 0x000fe6000f8e00ff */
[----:B------:R-:W-:Y:S02]  /*4c50*/  @!P1 R2UR UR4, R10 ;  /* 0x000000000a0492ca */ /* 0x000fe400000e0000 */
[----:B------:R-:W-:Y:S11]  /*4c60*/  @!P1 R2UR UR5, R11 ;  /* 0x000000000b0592ca */ /* 0x000ff600000e0000 */
[----:B------:R-:W-:Y:S02]  /*4c70*/  @!UPT UIADD3 URZ, UPT, UPT, URZ, URZ, URZ ;  /* 0x000000fffffff290 */ /* 0x000fe4000fffe0ff */
[----:B------:R2:W-:Y:S01]  /*4c80*/  @!UP0 UTMALDG.3D [UR32], [UR4], desc[UR6] ;  /* 0x00000620040085b4 */ /* 0x0005e20008011000 */
[----:B------:R2:W-:Y:S01]  /*4c90*/  @!P1 SYNCS.ARRIVE.TRANS64.RED.A0TR RZ, [UR21+0x80], R0 ;  /* 0x00008000ffff99a7 */ /* 0x0005e20008300415 */
[----:B------:R-:W-:Y:S01]  /*4ca0*/  SYNCS.ARRIVE.TRANS64.RED.A1T0 RZ, [UR40], RZ ;  /* 0x000000ffffff79a7 */ /* 0x000fe20008100428 */
[----:B------:R-:W3:Y:S02]  /*4cb0*/  SYNCS.PHASECHK.TRANS64.TRYWAIT P2, [UR21+0xa8], R9 ;  /* 0x0000a809ff0075a7 */ /* 0x000ee40008041115 */
[----:B--23--:R-:W-:Y:S05]  /*4cc0*/  @!P2 BRA `(.L_x_87) ;  /* 0x0000004400dca947 */ /* 0x00cfea0003800000 */
.L_x_183:
        /* <DEDUP_REMOVED lines=8> */
[----:B------:R-:W-:Y:S01]  /*4d50*/  @!UP0 UIADD3 UR24, UPT, UPT, UR21, 0x2200, URZ ;  /* 0x0000220015188890 */ /* 0x000fe2000fffe0ff */
[----:B------:R-:W-:Y:S01]  /*4d60*/  VOTEU.ALL UP0, P1 ;  /* 0x0000000000ff7886 */ /* 0x000fe20000800000 */
[----:B------:R-:W-:Y:S01]  /*4d70*/  UMOV UR27, UR35 ;  /* 0x00000023001b7c82 */ /* 0x000fe20008000000 */
[----:B------:R-:W-:Y:S02]  /*4d80*/  UMOV UR28, UR36 ;  /* 0x00000024001c7c82 */ /* 0x000fe40008000000 */
[----:B------:R-:W-:Y:S02]  /*4d90*/  IMAD.U32 R10, RZ, RZ, UR5 ;  /* 0x00000005ff0a7e24 */ /* 0x000fe4000f8e00ff */
[----:B------:R-:W-:Y:S02]  /*4da0*/  IMAD.U32 R11, RZ, RZ, UR4 ;  /* 0x00000004ff0b7e24 */ /* 0x000fe4000f8e00ff */
[----:B------:R-:W-:Y:S01]  /*4db0*/  @!P1 IMAD.X R6, RZ, RZ, R17, P0 ;  /* 0x000000ffff069224 */ /* 0x000fe200000e0611 */
        /* <DEDUP_REMOVED lines=8> */
.L_x_185:
[----:B------:R-:W-:Y:S01]  /*4e40*/  @!P1 R2UR UR5, R8 ;  /* 0x00000000080592ca */ /* 0x000fe200000e0000 */
[----:B------:R-:W-:Y:S01]  /*4e50*/  VOTEU.ALL UP0, P1 ;  /* 0x0000000000ff7886 */ /* 0x000fe20000800000 */
[----:B------:R-:W-:Y:S01]  /*4e60*/  @!P1 R2UR UR4, R6 ;  /* 0x00000000060492ca */ /* 0x000fe200000e0000 */
[----:B--2---:R-:W-:Y:S01]  /*4e70*/  @!P1 IMAD.MOV.U32 R0, RZ, RZ, 0x2000 ;  /* 0x00002000ff009424 */ /* 0x004fe200078e00ff */
[----:B------:R-:W-:Y:S01]  /*4e80*/  UMOV UR6, 0x0 ;  /* 0x0000000000067882 */ /* 0x000fe20000000000 */
[----:B------:R-:W-:Y:S01]  /*4e90*/  UMOV UR7, 0x10000000 ;  /* 0x1000000000077882 */ /* 0x000fe20000000000 */
[----:B------:R-:W-:Y:S01]  /*4ea0*/  @!UP0 UIADD3 UR18, UPT, UPT, UR34, 0x20, URZ ;  /* 0x0000002022128890 */ /* 0x000fe2000fffe0ff */
[----:B------:R-:W-:Y:S01]  /*4eb0*/  VIADD R14, R14, 0x1 ;  /* 0x000000010e0e7836 */ /* 0x000fe20000000000 */
[----:B------:R-:W-:Y:S01]  /*4ec0*/  @!UP0 UIADD3 UR16, UPT, UPT, UR21, 0x4200, URZ ;  /* 0x0000420015108890 */ /* 0x000fe2000fffe0ff */
[----:B------:R-:W-:Y:S01]  /*4ed0*/  VOTEU.ALL UP0, P1 ;  /* 0x0000000000ff7886 */ /* 0x000fe20000800000 */
[----:B------:R-:W-:Y:S01]  /*4ee0*/  UMOV UR19, UR35 ;  /* 0x0000002300137c82 */ /* 0x000fe20008000000 */
[----:B------:R-:W-:Y:S02]  /*4ef0*/  UMOV UR20, UR36 ;  /* 0x0000002400147c82 */ /* 0x000fe40008000000 */
        /* <DEDUP_REMOVED lines=10> */
.L_x_187:
[----:B------:R-:W-:Y:S01]  /*4fa0*/  @!P1 IADD3 R6, P0, PT, R16, 0x580, RZ ;  /* 0x0000058010069810 */ /* 0x000fe20007f1e0ff */
[----:B------:R-:W-:Y:S01]  /*4fb0*/  VOTEU.ALL UP0, P1 ;  /* 0x0000000000ff7886 */ /* 0x000fe20000800000 */
[----:B------:R-:W-:Y:S01]  /*4fc0*/  UMOV UR6, 0x0 ;  /* 0x0000000000067882 */ /* 0x000fe20000000000 */
[----:B------:R-:W-:Y:S01]  /*4fd0*/  UMOV UR7, 0x10000000 ;  /* 0x1000000000077882 */ /* 0x000fe20000000000 */
[----:B------:R-:W-:Y:S01]  /*4fe0*/  @!P1 R2UR UR5, R6 ;  /* 0x00000000060592ca */ /* 0x000fe200000e0000 */
[----:B--2---:R-:W-:Y:S01]  /*4ff0*/  @!P1 IMAD.X R0, RZ, RZ, R17, P0 ;  /* 0x000000ffff009224 */ /* 0x004fe200000e0611 */
[----:B------:R-:W-:Y:S01]  /*5000*/  @!UP0 UIADD3 UR10, UPT, UPT, UR34, 0x30, URZ ;  /* 0x00000030220a8890 */ /* 0x000fe2000fffe0ff */
[----:B------:R-:W-:Y:S01]  /*5010*/  R2UR UR18, R54 ;  /* 0x00000000361272ca */ /* 0x000fe200000e0000 */
[----:B------:R-:W-:Y:S01]  /*5020*/  @!UP0 UIADD3 UR8, UPT, UPT, UR21, 0x6200, URZ ;  /* 0x0000620015088890 */ /* 0x000fe2000fffe0ff */
[----:B------:R-:W-:Y:S01]  /*5030*/  R2UR UR16, R55 ;  /* 0x00000000371072ca */ /* 0x000fe200000e0000 */
[----:B------:R-:W-:Y:S01]  /*5040*/  @!UP0 UIADD3 UR9, UPT, UPT, UR21, 0x98, URZ ;  /* 0x0000009815098890 */ /* 0x000fe2000fffe0ff */
[----:B------:R-:W-:Y:S01]  /*5050*/  @!P1 R2UR UR4, R0 ;  /* 0x00000000000492ca */ /* 0x000fe200000e0000 */
[----:B------:R-:W-:Y:S01]  /*5060*/  VOTEU.ALL UP0, P1 ;  /* 0x0000000000ff7886 */ /* 0x000fe20000800000 */
[----:B------:R-:W-:Y:S01]  /*5070*/  UMOV UR11, UR35 ;  /* 0x00000023000b7c82 */ /* 0x000fe20008000000 */
[----:B------:R-:W-:Y:S01]  /*5080*/  UMOV UR12, UR36 ;  /* 0x00000024000c7c82 */ /* 0x000fe20008000000 */
[C---:B------:R-:W-:Y:S01]  /*5090*/  ISETP.NE.AND P0, PT, R14.reuse, 0x2, PT ;  /* 0x000000020e00780c */ /* 0x040fe20003f05270 */
[----:B------:R-:W-:Y:S01]  /*50a0*/  UPLOP3.LUT UP3, UPT, UPT, UPT, UPT, 0x80, 0x8 ;  /* 0x000000000008789c */ /* 0x000fe20003f6f070 */
[----:B------:R-:W-:Y:S01]  /*50b0*/  IMAD.U32 R8, RZ, RZ, UR5 ;  /* 0x00000005ff087e24 */ /* 0x000fe2000f8e00ff */
[----:B------:R-:W-:Y:S01]  /*50c0*/  LOP3.LUT R15, R15, 0x1, RZ, 0x3c, !PT ;  /* 0x000000010f0f7812 */ /* 0x000fe200078e3cff */
[----:B------:R-:W-:Y:S01]  /*50d0*/  UMOV UR36, UR29 ;  /* 0x0000001d00247c82 */ /* 0x000fe20008000000 */
[----:B------:R-:W-:Y:S01]  /*50e0*/  SEL R0, RZ, 0x1, P0 ;  /* 0x00000001ff007807 */ /* 0x000fe20000000000 */
[----:B------:R-:W-:Y:S01]  /*50f0*/  UIADD3 UR20, UPT, UPT, UR13, UR18, URZ ;  /* 0x000000120d147290 */ /* 0x000fe2000fffe0ff */
[----:B------:R-:W-:Y:S01]  /*5100*/  SEL R14, R14, RZ, P0 ;  /* 0x000000ff0e0e7207 */ /* 0x000fe20000000000 */
[----:B------:R-:W-:Y:S01]  /*5110*/  UIADD3 UR16, UPT, UPT, UR14, UR16, URZ ;  /* 0x000000100e107290 */ /* 0x000fe2000fffe0ff */
[----:B------:R-:W-:Y:S01]  /*5120*/  IMAD.U32 R9, RZ, RZ, UR4 ;  /* 0x00000004ff097e24 */ /* 0x000fe2000f8e00ff */
[----:B------:R-:W-:Y:S02]  /*5130*/  @!P1 R2UR UR4, R8 ;  /* 0x00000000080492ca */ /* 0x000fe400000e0000 */
[----:B------:R-:W-:Y:S02]  /*5140*/  LOP3.LUT R13, R13, R0, RZ, 0x3c, !PT ;  /* 0x000000000d0d7212 */ /* 0x000fe400078e3cff */
[----:B------:R-:W-:Y:S11]  /*5150*/  @!P1 R2UR UR5, R9 ;  /* 0x00000000090592ca */ /* 0x000ff600000e0000 */
[----:B------:R-:W-:Y:S02]  /*5160*/  @!UPT UIADD3 URZ, UPT, UPT, URZ, URZ, URZ ;  /* 0x000000fffffff290 */ /* 0x000fe4000fffe0ff */
[----:B------:R2:W-:Y:S01]  /*5170*/  @!UP0 UTMALDG.3D [UR8], [UR4], desc[UR6] ;  /* 0x00000608040085b4 */ /* 0x0005e20008011000 */
[----:B------:R2:W-:Y:S01]  /*5180*/  @!P1 SYNCS.ARRIVE.TRANS64.RED.A0TR RZ, [UR21+0x98], R7 ;  /* 0x00009807ffff99a7 */ /* 0x0005e20008300415 */
[----:B------:R-:W-:Y:S01]  /*5190*/  SYNCS.ARRIVE.TRANS64.RED.A1T0 RZ, [UR37], RZ ;  /* 0x000000ffffff79a7 */ /* 0x000fe20008100425 */
[----:B------:R-:W-:Y:S05]  /*51a0*/  BRA.U UP1, `(.L_x_90) ;  /* 0xfffffff101707547 */ /* 0x000fea000b83ffff */
[----:B------:R-:W-:-:S04]  /*51b0*/  SHF.L.U32 R2, R15, 0x1f, RZ ;  /* 0x0000001f0f027819 */ /* 0x000fc800000006ff */
[----:B------:R-:W3:Y:S02]  /*51c0*/  SYNCS.PHASECHK.TRANS64.TRYWAIT P0, [UR21+0xa0], R2 ;  /* 0x0000a002ff0075a7 */ /* 0x000ee40008001115 */
[----:B---3--:R-:W-:Y:S05]  /*51d0*/  @!P0 BRA `(.L_x_91) ;  /* 0x0000004000e08947 */ /* 0x008fea0003800000 */
.L_x_189:
[----:B------:R-:W4:Y:S02]  /*51e0*/  SYNCS.PHASECHK.TRANS64.TRYWAIT P0, [UR21+0xa8], R2 ;  /* 0x0000a802ff0075a7 */ /* 0x000f240008001115 */
[----:B----4-:R-:W-:Y:S05]  /*51f0*/  @!P0 BRA `(.L_x_92) ;  /* 0x0000004000f08947 */ /* 0x010fea0003800000 */
.L_x_191:
[----:B------:R-:W4:Y:S02]  /*5200*/  SYNCS.PHASECHK.TRANS64.TRYWAIT P0, [UR21+0xb0], R2 ;  /* 0x0000b002ff0075a7 */ /* 0x000f240008001115 */
[----:B----4-:R-:W-:Y:S05]  /*5210*/  @!P0 BRA `(.L_x_93) ;  /* 0x0000004400008947 */ /* 0x010fea0003800000 */
.L_x_193:
[----:B---3--:R-:W-:-:S07]  /*5220*/  MOV R0, UR21 ;  /* 0x0000001500007c02 */ /* 0x008fce0008000f00 */
.L_x_94:
[----:B---3--:R-:W-:-:S04]  /*5230*/  SHF.L.U32 R2, R15, 0x1f, RZ ;  /* 0x0000001f0f027819 */ /* 0x008fc800000006ff */
[----:B------:R3:W4:Y:S03]  /*5240*/  SYNCS.PHASECHK.TRANS64.TRYWAIT P0, [R0+URZ+0xb8], R2 ;  /* 0x0000b802000075a7 */ /* 0x00072600080011ff */
[----:B----4-:R-:W-:Y:S05]  /*5250*/  @!P0 NANOSLEEP.SYNCS 0x989680 ;  /* 0x009896800000895d */ /* 0x010fea0003900000 */
[----:B------:R-:W4:Y:S02]  /*5260*/  @!P0 SYNCS.PHASECHK.TRANS64 P0, [R0+URZ+0xb8], R2 ;  /* 0x0000b802000085a7 */ /* 0x000f2400080010ff */
[----:B-12-4-:R-:W-:Y:S05]  /*5270*/  @P0 EXIT ;  /* 0x000000000000094d */ /* 0x016fea0003800000 */
[----:B------:R-:W-:Y:S05]  /*5280*/  BRA `(.L_x_94) ;  /* 0xfffffffc00e87947 */ /* 0x000fea000383ffff */
.L_x_79:
[----:B------:R-:W-:-:S06]  /*5290*/  UISETP.GE.AND UP0, UPT, UR17, 0x4, UPT ;  /* 0x000000041100788c */ /* 0x000fcc000bf06270 */
[----:B------:R-:W-:-:S13]  /*52a0*/  PLOP3.LUT P0, PT, PT, PT, UP0, 0x80, 0x8 ;  /* 0x000000000008781c */ /* 0x000fda0003f0f008 */
[----:B------:R-:W-:Y:S05]  /*52b0*/  @!P0 EXIT ;  /* 0x000000000000894d */ /* 0x000fea0003800000 */
[----:B------:R-:W1:Y:S08]  /*52c0*/  S2UR UR4, SR_CgaCtaId ;  /* 0x00000000000479c3 */ /* 0x000e700000008800 */
[----:B------:R-:W-:Y:S01]  /*52d0*/  BAR.SYNC.DEFER_BLOCKING 0x6, 0xa0 ;  /* 0x0182800000007b1d */ /* 0x000fe20000010000 */
[C---:B------:R-:W-:Y:S01]  /*52e0*/  IMAD.SHL.U32 R2, R67.reuse, 0x10, RZ ;  /* 0x0000001043027824 */ /* 0x040fe200078e00ff */
[C---:B------:R-:W-:Y:S01]  /*52f0*/  SHF.L.U32 R23, R67.reuse, 0x10, RZ ;  /* 0x0000001043177819 */ /* 0x040fe200000006ff */
[C---:B------:R-:W-:Y:S01]  /*5300*/  IMAD.SHL.U32 R66, R67.reuse, 0x2, RZ ;  /* 0x0000000243427824 */ /* 0x040fe200078e00ff */
[----:B------:R-:W-:Y:S01]  /*5310*/  LOP3.LUT R68, R67, 0x60, RZ, 0xc0, !PT ;  /* 0x0000006043447812 */ /* 0x000fe200078ec0ff */
[----:B------:R-:W-:Y:S01]  /*5320*/  HFMA2 R63, -RZ, RZ, 0, 5.9604644775390625e-08 ;  /* 0x00000001ff3f7431 */ /* 0x000fe200000001ff */
[----:B------:R-:W-:-:S02]  /*5330*/  UMOV UR45, 0x400 ;  /* 0x00000400002d7882 */ /* 0x000fc40000000000 */
[----:B------:R-:W2:Y:S01]  /*5340*/  LDC.64 R50, c[0x0][0x8b0] ;  /* 0x00022c00ff327b82 */ /* 0x000ea20000000a00 */
[----:B------:R-:W-:Y:S01]  /*5350*/  LOP3.LUT R3, R2, 0x60, RZ, 0xc0, !PT ;  /* 0x0000006002037812 */ /* 0x000fe200078ec0ff */
[----:B------:R-:W-:Y:S01]  /*5360*/  HFMA2 R61, -RZ, RZ, 0, 0 ;  /* 0x00000000ff3d7431 */ /* 0x000fe200000001ff */
[----:B------:R-:W-:Y:S01]  /*5370*/  LOP3.LUT R65, R67, 0x2, RZ, 0xc0, !PT ;  /* 0x0000000243417812 */ /* 0x000fe200078ec0ff */
[----:B------:R-:W-:Y:S01]  /*5380*/  IMAD.MOV.U32 R22, RZ, RZ, RZ ;  /* 0x000000ffff167224 */ /* 0x000fe200078e00ff */
[----:B------:R-:W-:Y:S01]  /*5390*/  LOP3.LUT R66, R3, 0xc, R66, 0xf8, !PT ;  /* 0x0000000c03427812 */ /* 0x000fe200078ef842 */
[----:B------:R-:W-:Y:S01]  /*53a0*/  IMAD.MOV.U32 R59, RZ, RZ, RZ ;  /* 0x000000ffff3b7224 */ /* 0x000fe200078e00ff */
[----:B------:R-:W-:Y:S01]  /*53b0*/  LOP3.LUT R23, R23, 0x600000, RZ, 0xc0, !PT ;  /* 0x0060000017177812 */ /* 0x000fe200078ec0ff */
[----:B------:R-:W3:Y:S01]  /*53c0*/  LDC.64 R48, c[0x0][0x8a8] ;  /* 0x00022a00ff307b82 */ /* 0x000ee20000000a00 */
[----:B------:R-:W-:Y:S01]  /*53d0*/  LOP3.LUT R66, R66, 0x790, R2, 0xf8, !PT ;  /* 0x0000079042427812 */ /* 0x000fe200078ef802 */
[----:B------:R-:W4:Y:S01]  /*53e0*/  LDCU UR59, c[0x0][0x370] ;  /* 0x00006e00ff3b77ac */ /* 0x000f220008000800 */
[----:B------:R-:W-:-:S02]  /*53f0*/  LOP3.LUT R67, R67, 0x4, RZ, 0xc0, !PT ;  /* 0x0000000443437812 */ /* 0x000fc400078ec0ff */
[----:B------:R-:W-:Y:S01]  /*5400*/  MOV R62, RZ ;  /* 0x000000ff003e7202 */ /* 0x000fe20000000f00 */
[----:B------:R-:W2:Y:S01]  /*5410*/  LDCU UR43, c[0x0][0xb0c] ;  /* 0x00016180ff2b77ac */ /* 0x000ea20008000800 */
[----:B-1----:R-:W-:Y:S01]  /*5420*/  ULEA UR45, UR4, UR45, 0x18 ;  /* 0x0000002d042d7291 */ /* 0x002fe2000f8ec0ff */
[----:B------:R-:W1:Y:S03]  /*5430*/  LDCU UR39, c[0x0][0xb30] ;  /* 0x00016600ff2777ac */ /* 0x000e660008000800 */
[----:B------:R-:W-:Y:S01]  /*5440*/  UIADD3 UR4, UPT, UPT, UR45, 0x200, URZ ;  /* 0x000002002d047890 */ /* 0x000fe2000fffe0ff */
[----:B------:R-:W1:Y:S04]  /*5450*/  LDCU.64 UR56, c[0x0][0x888] ;  /* 0x00011100ff3877ac */ /* 0x000e680008000a00 */
[----:B------:R-:W4:Y:S01]  /*5460*/  LDS R0, [UR45+0x180] ;  /* 0x0001802dff007984 */ /* 0x000f220008000800 */
[----:B------:R-:W-:Y:S01]  /*5470*/  IMAD.U32 R57, RZ, RZ, UR4 ;  /* 0x00000004ff397e24 */ /* 0x000fe2000f8e00ff */
[----:B------:R-:W1:Y:S03]  /*5480*/  LDCU.64 UR40, c[0x0][0xb28] ;  /* 0x00016500ff2877ac */ /* 0x000e660008000a00 */
[----:B------:R-:W-:Y:S01]  /*5490*/  IMAD R66, R66, 0x4, R57 ;  /* 0x0000000442427824 */ /* 0x000fe200078e0239 */
[----:B------:R-:W1:Y:S03]  /*54a0*/  LDCU.64 UR62, c[0x0][0x890] ;  /* 0x00011200ff3e77ac */ /* 0x000e660008000a00 */
[--C-:B------:R-:W-:Y:S01]  /*54b0*/  IMAD R65, R65, -0x10, R66.reuse ;  /* 0xfffffff041417824 */ /* 0x100fe200078e0242 */
[----:B------:R-:W1:Y:S01]  /*54c0*/  LDCU.128 UR52, c[0x0][0xb10] ;  /* 0x00016200ff3477ac */ /* 0x000e620008000c00 */
[----:B------:R-:W-:Y:S01]  /*54d0*/  IMAD R64, R67, -0x10, R66 ;  /* 0xfffffff043407824 */ /* 0x000fe200078e0242 */
[----:B------:R-:W1:Y:S01]  /*54e0*/  LDCU UR58, c[0x0][0x374] ;  /* 0x00006e80ff3a77ac */ /* 0x000e620008000800 */
[----:B------:R-:W-:Y:S01]  /*54f0*/  UMOV UR47, URZ ;  /* 0x000000ff002f7c82 */ /* 0x000fe20008000000 */
[----:B------:R-:W-:Y:S01]  /*5500*/  UMOV UR46, URZ ;  /* 0x000000ff002e7c82 */ /* 0x000fe20008000000 */
[----:B-1234-:R-:W-:-:S07]  /*5510*/  IMAD.IADD R23, R0, 0x1, R23 ;  /* 0x0000000100177824 */ /* 0x01efce00078e0217 */
.L_x_138:
[----:B------:R-:W-:Y:S02]  /*5520*/  LEA R3, R59, UR45, 0x3 ;  /* 0x0000002d3b037c11 */ /* 0x000fe4000f8e18ff */
[----:B------:R-:W-:Y:S02]  /*5530*/  SHF.L.U32 R0, R61, 0x1f, RZ ;  /* 0x0000001f3d007819 */ /* 0x000fe400000006ff */
[----:B-1----:R-:W-:Y:S02]  /*5540*/  LEA R4, R59, UR45, 0x4 ;  /* 0x0000002d3b047c11 */ /* 0x002fe4000f8e20ff */
[----:B------:R-:W1:Y:S02]  /*5550*/  SYNCS.PHASECHK.TRANS64.TRYWAIT P0, [R3+URZ+0xd0], R0 ;  /* 0x0000d000030075a7 */ /* 0x000e6400080011ff */
[----:B-12---:R-:W-:Y:S05]  /*5560*/  @!P0 BRA `(.L_x_95) ;  /* 0x0000004000448947 */ /* 0x006fea0003800000 */
.L_x_194:
        /* <DEDUP_REMOVED lines=8> */
[----:B--2---:R-:W-:Y:S11]  /*55f0*/  LOP3.LUT P0, RZ, R6, 0x1, RZ, 0xc0, !PT ;  /* 0x0000000106ff7812 */ /* 0x004ff6000780c0ff */
[----:B------:R-:W-:Y:S02]  /*5600*/  @!UPT UIADD3 URZ, UPT, UPT, URZ, URZ, URZ ;  /* 0x000000fffffff290 */ /* 0x000fe4000fffe0ff */
[----:B---3--:R-:W-:Y:S01]  /*5610*/  VOTEU.ANY UP1, P0 ;  /* 0x0000000000ff7886 */ /* 0x008fe20000020100 */
[----:B------:R-:W-:Y:S01]  /*5620*/  PLOP3.LUT P0, PT, PT, PT, UP1, 0x80, 0x8 ;  /* 0x000000000008781c */ /* 0x000fe20003f0f018 */
[----:B------:R-:W-:Y:S11]  /*5630*/  UP2UR UR61, UPR, URZ, 0x2 ;  /* 0x00000002ff3d7883 */ /* 0x000ff60008000000 */
[----:B------:R-:W-:Y:S01]  /*5640*/  @!UPT UIADD3 URZ, UPT, UPT, URZ, URZ, URZ ;  /* 0x000000fffffff290 */ /* 0x000fe2000fffe0ff */
[----:B-1----:R-:W-:Y:S02]  /*5650*/  @P0 SHF.R.U32.HI R0, RZ, 0x10, R5 ;  /* 0x00000010ff000819 */ /* 0x002fe40000011605 */
        /* <DEDUP_REMOVED lines=12> */
[----:B------:R-:W2:Y:S01]  /*5720*/  LDCU UR12, c[0x0][0xb20] ;  /* 0x00016400ff0c77ac */ /* 0x000ea20008000800 */
[----:B------:R-:W-:Y:S02]  /*5730*/  UIMAD.WIDE.U32 UR4, UR58, UR55, URZ ;  /* 0x000000373a0472a5 */ /* 0x000fe4000f8e00ff */
[----:B------:R-:W-:Y:S02]  /*5740*/  UIMAD.WIDE.U32 UR6, UR59, UR52, URZ ;  /* 0x000000343b0672a5 */ /* 0x000fe4000f8e00ff */
[----:B------:R-:W-:Y:S02]  /*5750*/  UISETP.NE.AND UP0, UPT, UR54, 0x1, UPT ;  /* 0x000000013600788c */ /* 0x000fe4000bf05270 */
[----:B------:R-:W-:Y:S02]  /*5760*/  UIMAD.WIDE.U32 UR8, UR37, UR55, URZ ;  /* 0x00000037250872a5 */ /* 0x000fe4000f8e00ff */
[----:B------:R-:W-:Y:S02]  /*5770*/  UIMAD.WIDE.U32 UR10, UR38, UR52, URZ ;  /* 0x00000034260a72a5 */ /* 0x000fe4000f8e00ff */
[----:B------:R-:W-:Y:S02]  /*5780*/  UISETP.NE.AND UP1, UPT, UR43, 0x1, UPT ;  /* 0x000000012b00788c */ /* 0x000fe4000bf25270 */
[----:B------:R-:W-:Y:S01]  /*5790*/  UISETP.NE.AND UP2, UPT, UR42, 0x1, UPT ;  /* 0x000000012a00788c */ /* 0x000fe2000bf45270 */
[----:B------:R-:W-:Y:S02]  /*57a0*/  UMOV UR4, UR5 ;  /* 0x0000000500047c82 */ /* 0x000fe40008000000 */
[----:B--2---:R-:W-:Y:S03]  /*57b0*/  USHF.R.U32.HI UR5, URZ, UR12, UR4 ;  /* 0x0000000cff057299 */ /* 0x004fe60008011604 */
[----:B------:R-:W-:Y:S02]  /*57c0*/  UMOV UR4, UR7 ;  /* 0x0000000700047c82 */ /* 0x000fe40008000000 */
[----:B------:R-:W-:Y:S02]  /*57d0*/  USHF.R.U32.HI UR7, URZ, UR53, UR4 ;  /* 0x00000035ff077299 */ /* 0x000fe40008011604 */
[----:B------:R-:W-:Y:S02]  /*57e0*/  USEL UR4, UR58, UR5, !UP0 ;  /* 0x000000053a047287 */ /* 0x000fe4000c000000 */
[----:B------:R-:W-:Y:S01]  /*57f0*/  USEL UR7, UR59, UR7, !UP1 ;  /* 0x000000073b077287 */ /* 0x000fe2000c800000 */
[----:B------:R-:W-:Y:S01]  /*5800*/  UMOV UR5, UR9 ;  /* 0x0000000900057c82 */ /* 0x000fe20008000000 */
[----:B------:R-:W-:Y:S02]  /*5810*/  UIMAD.WIDE.U32 UR8, UR4, UR40, URZ ;  /* 0x00000028040872a5 */ /* 0x000fe4000f8e00ff */
[----:B------:R-:W-:Y:S03]  /*5820*/  USHF.R.U32.HI UR6, URZ, UR12, UR5 ;  /* 0x0000000cff067299 */ /* 0x000fe60008011605 */
[----:B------:R-:W-:Y:S01]  /*5830*/  UMOV UR5, UR11 ;  /* 0x0000000b00057c82 */ /* 0x000fe20008000000 */
[----:B------:R-:W-:Y:S02]  /*5840*/  UIMAD.WIDE.U32 UR10, UR7, UR40, URZ ;  /* 0x00000028070a72a5 */ /* 0x000fe4000f8e00ff */
[----:B------:R-:W-:Y:S02]  /*5850*/  USHF.R.U32.HI UR12, URZ, UR53, UR5 ;  /* 0x00000035ff0c7299 */ /* 0x000fe40008011605 */
[----:B------:R-:W-:Y:S01]  /*5860*/  USEL UR6, UR37, UR6, !UP0 ;  /* 0x0000000625067287 */ /* 0x000fe2000c000000 */
[----:B------:R-:W-:Y:S02]  /*5870*/  UMOV UR5, UR9 ;  /* 0x0000000900057c82 */ /* 0x000fe40008000000 */
[----:B------:R-:W-:Y:S01]  /*5880*/  UMOV UR10, UR11 ;  /* 0x0000000b000a7c82 */ /* 0x000fe20008000000 */
[----:B------:R-:W-:Y:S02]  /*5890*/  @UP2 USHF.R.U32.HI UR4, URZ, UR41, UR5 ;  /* 0x00000029ff042299 */ /* 0x000fe40008011605 */
[----:B------:R-:W-:Y:S02]  /*58a0*/  @UP2 USHF.R.U32.HI UR7, URZ, UR41, UR10 ;  /* 0x00000029ff072299 */ /* 0x000fe4000801160a */
[----:B------:R-:W-:Y:S02]  /*58b0*/  UIMAD UR4, UR42, UR4, URZ ;  /* 0x000000042a0472a4 */ /* 0x000fe4000f8e02ff */
        /* <DEDUP_REMOVED lines=8> */
[----:B------:R-:W-:Y:S02]  /*5940*/  USEL UR11, UR6, UR4, !UP2 ;  /* 0x00000004060b7287 */ /* 0x000fe4000d000000 */
[----:B------:R-:W-:Y:S02]  /*5950*/  UIADD3 UR8, UPT, UPT, -UR5, URZ, URZ ;  /* 0x000000ff05087290 */ /* 0x000fe4000fffe1ff */
[----:B------:R-:W-:Y:S01]  /*5960*/  UIADD3 UR10, UPT, UPT, -UR11, URZ, URZ ;  /* 0x000000ff0b0a7290 */ /* 0x000fe2000fffe1ff */
[----:B------:R-:W-:Y:S01]  /*5970*/  @!UP0 UMOV UR4, UR9 ;  /* 0x0000000900048c82 */ /* 0x000fe20008000000 */
[----:B------:R-:W-:Y:S02]  /*5980*/  UIADD3 UR9, UPT, UPT, -UR6, URZ, URZ ;  /* 0x000000ff06097290 */ /* 0x000fe4000fffe1ff */
[----:B------:R-:W-:Y:S02]  /*5990*/  @!UP0 USHF.R.U32.HI UR4, URZ, UR41, UR4 ;  /* 0x00000029ff048299 */ /* 0x000fe40008011604 */
[----:B------:R-:W-:Y:S02]  /*59a0*/  UIMAD UR10, UR42, UR10, UR6 ;  /* 0x0000000a2a0a72a4 */ /* 0x000fe4000f8e0206 */
[----:B------:R-:W-:Y:S04]  /*59b0*/  @!UP0 USEL UR4, UR5, UR4, !UP2 ;  /* 0x0000000405048287 */ /* 0x000fe8000d000000 */
[----:B------:R-:W-:Y:S02]  /*59c0*/  @!UP0 UIMAD UR10, UR7, UR10, UR4 ;  /* 0x0000000a070a82a4 */ /* 0x000fe4000f8e0204 */
[----:B------:R-:W-:Y:S02]  /*59d0*/  @!UP0 UIADD3 UR11, UPT, UPT, UR11, -UR4, URZ ;  /* 0x800000040b0b8290 */ /* 0x000fe4000fffe0ff */
[----:B------:R-:W-:Y:S02]  /*59e0*/  UIMAD UR7, UR43, UR8, UR38 ;  /* 0x000000082b0772a4 */ /* 0x000fe4000f8e0226 */
[----:B------:R-:W-:Y:S02]  /*59f0*/  @!UP0 UIMAD UR6, UR11, UR42, UR5 ;  /* 0x0000002a0b0682a4 */ /* 0x000fe4000f8e0205 */
[----:B------:R-:W-:Y:S01]  /*5a00*/  UIMAD UR4, UR54, UR9, UR37 ;  /* 0x00000009360472a4 */ /* 0x000fe2000f8e0225 */
[----:B------:R-:W-:Y:S02]  /*5a10*/  @!UP0 UMOV UR5, UR10 ;  /* 0x0000000a00058c82 */ /* 0x000fe40008000000 */
[----:B------:R-:W-:Y:S02]  /*5a20*/  UIMAD UR38, UR5, UR43, UR7 ;  /* 0x0000002b052672a4 */ /* 0x000fe4000f8e0207 */
[----:B------:R-:W-:Y:S11]  /*5a30*/  UIMAD UR37, UR6, UR54, UR4 ;  /* 0x00000036062572a4 */ /* 0x000ff6000f8e0204 */
[----:B------:R-:W-:Y:S01]  /*5a40*/  @!UPT UIADD3 URZ, UPT, UPT, URZ, URZ, URZ ;  /* 0x000000fffffff290 */ /* 0x000fe2000fffe0ff */
.L_x_96:
[----:B------:R-:W-:Y:S01]  /*5a50*/  UISETP.NE.AND UP0, UPT, UR39, 0x1, UPT ;  /* 0x000000012700788c */ /* 0x000fe2000bf05270 */
[----:B------:R-:W-:Y:S01]  /*5a60*/  LOP3.LUT P0, RZ, R57, 0x1b0, RZ, 0xc0, !PT ;  /* 0x000001b039ff7812 */ /* 0x000fe2000780c0ff */
[----:B------:R-:W-:Y:S01]  /*5a70*/  USHF.L.U32 UR50, UR16, 0x7, URZ ;  /* 0x0000000710327899 */ /* 0x000fe200080006ff */
[----:B------:R-:W-:Y:S01]  /*5a80*/  BSSY.RECONVERGENT B6, `(.L_x_97) ;  /* 0x0000034000067945 */ /* 0x000fe20003800200 */
[----:B------:R-:W-:Y:S01]  /*5a90*/  USHF.L.U32 UR49, UR20, 0x6, URZ ;  /* 0x0000000614317899 */ /* 0x000fe200080006ff */
[----:B------:R-:W-:Y:S06]  /*5aa0*/  IADD3 R59, PT, PT, R59, 0x1, RZ ;  /* 0x000000013b3b7810 */ /* 0x000fec0007ffe0ff */
[----:B------:R-:W2:Y:S01]  /*5ab0*/  @!UP0 LDCU.128 UR12, c[0x0][0xb10] ;  /* 0x00016200ff0c87ac */ /* 0x000ea20008000c00 */
[----:B------:R-:W3:Y:S01]  /*5ac0*/  @!UP0 LDCU UR5, c[0x0][0xb0c] ;  /* 0x00016180ff0587ac */ /* 0x000ee20008000800 */
[----:B------:R-:W4:Y:S01]  /*5ad0*/  @!UP0 LDCU UR10, c[0x0][0xb20] ;  /* 0x00016400ff0a87ac */ /* 0x000f220008000800 */
[----:B--2---:R-:W-:Y:S02]  /*5ae0*/  UIMAD.WIDE.U32 UR8, UR38, UR12, URZ ;  /* 0x0000000c260872a5 */ /* 0x004fe4000f8e00ff */
[----:B------:R-:W-:Y:S02]  /*5af0*/  UIMAD.WIDE.U32 UR6, UR37, UR15, URZ ;  /* 0x0000000f250672a5 */ /* 0x000fe4000f8e00ff */
[----:B------:R-:W-:Y:S03]  /*5b00*/  @!UP0 UISETP.NE.AND UP1, UPT, UR14, 0x1, UPT ;  /* 0x000000010e00888c */ /* 0x000fe6000bf25270 */
[----:B------:R-:W-:Y:S01]  /*5b10*/  @!UP0 UMOV UR4, UR9 ;  /* 0x0000000900048c82 */ /* 0x000fe20008000000 */
[----:B---3--:R-:W-:Y:S02]  /*5b20*/  @!UP0 UISETP.NE.AND UP2, UPT, UR5, 0x1, UPT ;  /* 0x000000010500888c */ /* 0x008fe4000bf45270 */
[----:B------:R-:W-:Y:S01]  /*5b30*/  @!UP0 USHF.R.U32.HI UR4, URZ, UR13, UR4 ;  /* 0x0000000dff048299 */ /* 0x000fe20008011604 */
[----:B------:R-:W-:Y:S02]  /*5b40*/  @!UP0 UMOV UR6, UR7 ;  /* 0x0000000700068c82 */ /* 0x000fe40008000000 */
[----:B----4-:R-:W-:Y:S02]  /*5b50*/  @!UP0 USHF.R.U32.HI UR6, URZ, UR10, UR6 ;  /* 0x0000000aff068299 */ /* 0x010fe40008011606 */
[----:B------:R-:W-:Y:S02]  /*5b60*/  @!UP0 USEL UR7, UR38, UR4, !UP2 ;  /* 0x0000000426078287 */ /* 0x000fe4000d000000 */
[----:B------:R-:W-:Y:S04]  /*5b70*/  @!UP0 USEL UR6, UR37, UR6, !UP1 ;  /* 0x0000000625068287 */ /* 0x000fe8000c800000 */
[----:B------:R-:W-:Y:S02]  /*5b80*/  @!UP0 UIADD3 UR4, UPT, UPT, -UR7, UR6, URZ ;  /* 0x0000000607048290 */ /* 0x000fe4000fffe1ff */
[----:B------:R-:W-:Y:S02]  /*5b90*/  @!UP0 UIADD3 UR6, UPT, UPT, UR7, -UR6, URZ ;  /* 0x8000000607068290 */ /* 0x000fe4000fffe0ff */
[----:B------:R-:W-:Y:S02]  /*5ba0*/  @!UP0 UIMAD UR38, UR4, UR5, UR38 ;  /* 0x00000005042682a4 */ /* 0x000fe4000f8e0226 */
[----:B------:R-:W-:Y:S01]  /*5bb0*/  @!UP0 UIMAD UR37, UR6, UR14, UR37 ;  /* 0x0000000e062582a4 */ /* 0x000fe2000f8e0225 */
[----:B------:R-:W-:Y:S11]  /*5bc0*/  @!P0 BRA `(.L_x_98) ;  /* 0x00000000007c8947 */ /* 0x000ff60003800000 */
[----:B------:R-:W2:Y:S01]  /*5bd0*/  LDCU.64 UR8, c[0x4][0x80] ;  /* 0x01001000ff0877ac */ /* 0x000ea20008000a00 */
[----:B------:R-:W-:Y:S01]  /*5be0*/  MOV R2, 0x0 ;  /* 0x0000000000027802 */ /* 0x000fe20000000f00 */
[----:B------:R-:W-:Y:S02]  /*5bf0*/  HFMA2 R12, -RZ, RZ, 0, 5.9604644775390625e-08 ;  /* 0x00000001ff0c7431 */ /* 0x000fe400000001ff */
[----:B------:R-:W-:Y:S01]  /*5c00*/  IMAD.MOV.U32 R8, RZ, RZ, 0x70 ;  /* 0x00000070ff087424 */ /* 0x000fe200078e00ff */
[----:B------:R3:W4:Y:S01]  /*5c10*/  LDC.64 R14, c[0x4][R2] ;  /* 0x01000000020e7b82 */ /* 0x0007220000000a00 */
[----:B------:R-:W1:Y:S01]  /*5c20*/  LDCU.64 UR6, c[0x4][0x88] ;  /* 0x01001100ff0677ac */ /* 0x000e620008000a00 */
[----:B------:R-:W-:Y:S01]  /*5c30*/  IMAD.MOV.U32 R13, RZ, RZ, RZ ;  /* 0x000000ffff0d7224 */ /* 0x000fe200078e00ff */
[----:B------:R-:W1:Y:S01]  /*5c40*/  LDCU.64 UR4, c[0x4][0x8] ;  /* 0x01000100ff0477ac */ /* 0x000e620008000a00 */
[----:B--2---:R-:W-:Y:S01]  /*5c50*/  MOV R5, UR9 ;  /* 0x0000000900057c02 */ /* 0x004fe20008000f00 */
[----:B------:R-:W-:Y:S01]  /*5c60*/  IMAD.U32 R4, RZ, RZ, UR8 ;  /* 0x00000008ff047e24 */ /* 0x000fe2000f8e00ff */
[----:B-1----:R-:W-:Y:S01]  /*5c70*/  MOV R7, UR7 ;  /* 0x0000000700077c02 */ /* 0x002fe20008000f00 */
[----:B------:R-:W-:Y:S01]  /*5c80*/  IMAD.U32 R6, RZ, RZ, UR6 ;  /* 0x00000006ff067e24 */ /* 0x000fe2000f8e00ff */
[----:B------:R-:W-:Y:S01]  /*5c90*/  MOV R11, UR5 ;  /* 0x00000005000b7c02 */ /* 0x000fe20008000f00 */
[----:B------:R-:W-:Y:S02]  /*5ca0*/  IMAD.U32 R10, RZ, RZ, UR4 ;  /* 0x00000004ff0a7e24 */ /* 0x000fe4000f8e00ff */
[----:B------:R-:W-:Y:S07]  /*5cb0*/  LEPC R20, `(.L_x_99) ;  /* 0x000000001014794e */ /* 0x000fee0000000000 */
[----:B---345:R-:W-:Y:S05]  /*5cc0*/  CALL.ABS.NOINC R14 ;  /* 0x000000000e007343 */ /* 0x038fea0003c00000 */
.L_x_99:
[----:B------:R-:W1:Y:S01]  /*5cd0*/  LDCU.64 UR8, c[0x4][0x80] ;  /* 0x01001000ff0877ac */ /* 0x000e620008000a00 */
[----:B------:R-:W2:Y:S01]  /*5ce0*/  LDC.64 R2, c[0x4][R2] ;  /* 0x0100000002027b82 */ /* 0x000ea20000000a00 */
[----:B------:R-:W-:Y:S02]  /*5cf0*/  HFMA2 R12, -RZ, RZ, 0, 5.9604644775390625e-08 ;  /* 0x00000001ff0c7431 */ /* 0x000fe400000001ff */
[----:B------:R-:W-:Y:S02]  /*5d00*/  IMAD.MOV.U32 R8, RZ, RZ, 0x70 ;  /* 0x00000070ff087424 */ /* 0x000fe400078e00ff */
[----:B------:R-:W-:Y:S01]  /*5d10*/  IMAD.MOV.U32 R13, RZ, RZ, RZ ;  /* 0x000000ffff0d7224 */ /* 0x000fe200078e00ff */
[----:B------:R-:W3:Y:S01]  /*5d20*/  LDCU.64 UR6, c[0x4][0x88] ;  /* 0x01001100ff0677ac */ /* 0x000ee20008000a00 */
[----:B------:R-:W4:Y:S01]  /*5d30*/  LDCU.64 UR4, c[0x4][0x8] ;  /* 0x01000100ff0477ac */ /* 0x000f220008000a00 */
[----:B-1----:R-:W-:Y:S02]  /*5d40*/  MOV R4, UR8 ;  /* 0x0000000800047c02 */ /* 0x002fe40008000f00 */
[----:B------:R-:W-:Y:S02]  /*5d50*/  MOV R5, UR9 ;  /* 0x0000000900057c02 */ /* 0x000fe40008000f00 */
[----:B---3--:R-:W-:Y:S01]  /*5d60*/  MOV R7, UR7 ;  /* 0x0000000700077c02 */ /* 0x008fe20008000f00 */
[----:B------:R-:W-:Y:S01]  /*5d70*/  IMAD.U32 R6, RZ, RZ, UR6 ;  /* 0x00000006ff067e24 */ /* 0x000fe2000f8e00ff */
[----:B----4-:R-:W-:Y:S01]  /*5d80*/  MOV R11, UR5 ;  /* 0x00000005000b7c02 */ /* 0x010fe20008000f00 */
[----:B------:R-:W-:Y:S02]  /*5d90*/  IMAD.U32 R10, RZ, RZ, UR4 ;  /* 0x00000004ff0a7e24 */ /* 0x000fe4000f8e00ff */
[----:B------:R-:W-:Y:S07]  /*5da0*/  LEPC R20, `(.L_x_98) ;  /* 0x000000001014794e */ /* 0x000fee0000000000 */
[----:B--2---:R-:W-:Y:S05]  /*5db0*/  CALL.ABS.NOINC R2 ;  /* 0x0000000002007343 */ /* 0x004fea0003c00000 */
.L_x_98:
[----:B------:R-:W-:Y:S05]  /*5dc0*/  BSYNC.RECONVERGENT B6 ;  /* 0x0000000000067941 */ /* 0x000fea0003800200 */
.L_x_97:
[----:B------:R-:W-:Y:S01]  /*5dd0*/  R2UR UR4, R56 ;  /* 0x00000000380472ca */ /* 0x000fe200000e0000 */
[----:B------:R-:W-:Y:S01]  /*5de0*/  UISETP.NE.U32.AND UP0, UPT, UR62, URZ, UPT ;  /* 0x000000ff3e00728c */ /* 0x000fe2000bf05070 */
[----:B------:R-:W-:Y:S02]  /*5df0*/  ISETP.NE.U32.AND P4, PT, R50, RZ, PT ;  /* 0x000000ff3200720c */ /* 0x000fe40003f85070 */
[----:B------:R-:W-:Y:S01]  /*5e00*/  ISETP.NE.U32.AND P2, PT, RZ, UR56, PT ;  /* 0x00000038ff007c0c */ /* 0x000fe2000bf45070 */
[----:B------:R-:W-:Y:S01]  /*5e10*/  UISETP.NE.AND.EX UP1, UPT, UR63, URZ, UPT, UP0 ;  /* 0x000000ff3f00728c */ /* 0x000fe2000bf25300 */
[----:B------:R-:W-:Y:S01]  /*5e20*/  ISETP.NE.AND.EX P4, PT, R51, RZ, PT, P4 ;  /* 0x000000ff3300720c */ /* 0x000fe20003f85340 */
[----:B------:R-:W-:Y:S01]  /*5e30*/  UPLOP3.LUT UP0, UPT, UPT, UPT, UPT, 0x40, 0x4 ;  /* 0x000000000004789c */ /* 0x000fe20003f0e870 */
[----:B------:R-:W-:Y:S05]  /*5e40*/  ISETP.NE.AND.EX P2, PT, RZ, UR57, PT, P2 ;  /* 0x00000039ff007c0c */ /* 0x000fea000bf45320 */
[----:B------:R-:W-:Y:S06]  /*5e50*/  UISETP.NE.AND UP2, UPT, UR4, URZ, UPT ;  /* 0x000000ff0400728c */ /* 0x000fec000bf45270 */
[----:B------:R-:W-:Y:S05]  /*5e60*/  PLOP3.LUT P1, PT, PT, PT, UP2, 0x80, 0x8 ;  /* 0x000000000008781c */ /* 0x000fea0003f2f028 */
[----:B------:R-:W-:Y:S06]  /*5e70*/  @UP2 UPLOP3.LUT UP0, UPT, UPT, UPT, UP1, 0x80, 0x8 ;  /* 0x000000000008289c */ /* 0x000fec0003f0f010 */
[----:B------:R-:W-:Y:S01]  /*5e80*/  PLOP3.LUT P0, PT, PT, PT, UP0, 0x80, 0x8 ;  /* 0x000000000008781c */ /* 0x000fe20003f0f008 */
[----:B------:R-:W-:Y:S01]  /*5e90*/  @!UPT UIADD3 URZ, UPT, UPT, URZ, URZ, URZ ;  /* 0x000000fffffff290 */ /* 0x000fe2000fffe0ff */
[----:B------:R-:W-:Y:S11]  /*5ea0*/  BRA.U !UP1, `(.L_x_100) ;  /* 0x00000001093c7547 */ /* 0x000ff6000b800000 */
[----:B------:R-:W-:Y:S01]  /*5eb0*/  UISETP.NE.U32.AND UP0, UPT, UR56, URZ, UPT ;  /* 0x000000ff3800728c */ /* 0x000fe2000bf05070 */
[----:B-1----:R-:W-:Y:S01]  /*5ec0*/  HFMA2 R0, -RZ, RZ, 0, 5.9604644775390625e-08 ;  /* 0x00000001ff007431 */ /* 0x002fe200000001ff */
[----:B------:R-:W1:Y:S01]  /*5ed0*/  LDCU.64 UR8, c[0x0][0x358] ;  /* 0x00006b00ff0877ac */ /* 0x000e620008000a00 */
[----:B------:R-:W-:Y:S01]  /*5ee0*/  IMAD.MOV.U32 R52, RZ, RZ, 0x1 ;  /* 0x00000001ff347424 */ /* 0x000fe200078e00ff */
[----:B------:R-:W-:Y:S06]  /*5ef0*/  UISETP.NE.AND.EX UP0, UPT, UR57, URZ, UPT, UP0 ;  /* 0x000000ff3900728c */ /* 0x000fec000bf05300 */
[----:B------:R-:W-:Y:S05]  /*5f00*/  PLOP3.LUT P3, PT, PT, PT, UP0, 0x80, 0x8 ;  /* 0x000000000008781c */ /* 0x000fea0003f6f008 */
[----:B------:R-:W2:Y:S01]  /*5f10*/  @UP0 LDCU.64 UR4, c[0x0][0x888] ;  /* 0x00011100ff0407ac */ /* 0x000ea20008000a00 */
[----:B------:R-:W-:Y:S07]  /*5f20*/  @UP0 UIMAD UR6, UR36, UR62, URZ ;  /* 0x0000003e240602a4 */ /* 0x000fee000f8e02ff */
[----:B------:R-:W-:Y:S01]  /*5f30*/  @!P3 PRMT R52, R0, 0x7610, R52 ;  /* 0x000076100034b816 */ /* 0x000fe20000000034 */
[----:B--2---:R-:W-:Y:S06]  /*5f40*/  @UP0 UIMAD.WIDE UR4, UR6, 0x4, UR4 ;  /* 0x00000004060408a5 */ /* 0x004fec000f8e0204 */
[----:B------:R-:W-:Y:S01]  /*5f50*/  IMAD.U32 R2, RZ, RZ, UR4 ;  /* 0x00000004ff027e24 */ /* 0x000fe2000f8e00ff */
[----:B------:R-:W-:Y:S04]  /*5f60*/  MOV R3, UR5 ;  /* 0x0000000500037c02 */ /* 0x000fe80008000f00 */
[----:B------:R-:W2:Y:S01]  /*5f70*/  @!UP0 LDCU UR4, c[0x0][0x880] ;  /* 0x00011000ff0487ac */ /* 0x000ea20008000800 */
[----:B-1---5:R3:W5:Y:S02]  /*5f80*/  @P3 LDG.E R27, desc[UR8][R2.64] ;  /* 0x00000008021b3981 */ /* 0x022764000c1e1900 */
[----:B--23--:R-:W-:Y:S02]  /*5f90*/  @!P3 IMAD.U32 R27, RZ, RZ, UR4 ;  /* 0x00000004ff1bbe24 */ /* 0x00cfe4000f8e00ff */
.L_x_100:
[----:B------:R-:W-:Y:S05]  /*5fa0*/  @!P4 BRA `(.L_x_101) ;  /* 0x000000000024c947 */ /* 0x000fea0003800000 */
[----:B------:R-:W-:Y:S01]  /*5fb0*/  ISETP.NE.U32.AND P3, PT, R48, RZ, PT ;  /* 0x000000ff3000720c */ /* 0x000fe20003f65070 */
[----:B------:R-:W2:Y:S03]  /*5fc0*/  LDCU.64 UR4, c[0x0][0x358] ;  /* 0x00006b00ff0477ac */ /* 0x000ea60008000a00 */
[----:B------:R-:W-:Y:S11]  /*5fd0*/  ISETP.NE.AND.EX P3, PT, R49, RZ, PT, P3 ;  /* 0x000000ff3100720c */ /* 0x000ff60003f65330 */
[----:B------:R-:W-:Y:S02]  /*5fe0*/  @!UPT UIADD3 URZ, UPT, UPT, URZ, URZ, URZ ;  /* 0x000000fffffff290 */ /* 0x000fe4000fffe0ff */
[----:B------:R-:W3:Y:S01]  /*5ff0*/  @P3 LDC.64 R2, c[0x0][0x8a8] ;  /* 0x00022a00ff023b82 */ /* 0x000ee20000000a00 */
[----:B-1----:R-:W-:Y:S04]  /*6000*/  @P3 IMAD R0, R50, UR36, RZ ;  /* 0x0000002432003c24 */ /* 0x002fe8000f8e02ff */
[----:B---3--:R-:W-:Y:S05]  /*6010*/  @P3 IMAD.WIDE R2, R0, 0x4, R2 ;  /* 0x0000000400023825 */ /* 0x008fea00078e0202 */
[----:B--2--5:R2:W5:Y:S02]  /*6020*/  @P3 LDG.E R24, desc[UR4][R2.64] ;  /* 0x0000000402183981 */ /* 0x024564000c1e1900 */
[----:B--2---:R-:W3:Y:S02]  /*6030*/  @!P3 LDC R24, c[0x0][0x8a0] ;  /* 0x00022800ff18bb82 */ /* 0x004ee40000000800 */
.L_x_101:
[----:B-----5:R-:W-:Y:S01]  /*6040*/  FSETP.NEU.AND P3, PT, R27, RZ, PT ;  /* 0x000000ff1b00720b */ /* 0x020fe20003f6d000 */
[----:B------:R-:W-:Y:S01]  /*6050*/  BSSY B1, `(.L_x_102) ;  /* 0x0000039000017945 */ /* 0x000fe20003800000 */
[----:B------:R-:W-:Y:S01]  /*6060*/  SEL R3, RZ, 0xffffffff, P2 ;  /* 0xffffffffff037807 */ /* 0x000fe20001000000 */
[----:B------:R-:W-:Y:S01]  /*6070*/  IMAD.MOV.U32 R72, RZ, RZ, 0x1 ;  /* 0x00000001ff487424 */ /* 0x000fe200078e00ff */
[----:B------:R-:W-:Y:S01]  /*6080*/  @P1 LOP3.LUT P2, RZ, R52, 0xff, RZ, 0xc0, !PT ;  /* 0x000000ff34ff1812 */ /* 0x000fe2000784c0ff */
[C---:B------:R-:W-:Y:S01]  /*6090*/  IMAD R25, R22.reuse, 0x40, R23 ;  /* 0x0000004016197824 */ /* 0x040fe200078e0217 */
[----:B-1----:R-:W-:Y:S01]  /*60a0*/  @P1 SEL R0, RZ, 0xffffffff, P3 ;  /* 0xffffffffff001807 */ /* 0x002fe20001800000 */
[----:B------:R-:W-:Y:S01]  /*60b0*/  IMAD R60, R67, -0x10, R65 ;  /* 0xfffffff0433c7824 */ /* 0x000fe200078e0241 */
[----:B------:R-:W-:Y:S01]  /*60c0*/  LOP3.LUT R63, R63, 0x1, RZ, 0x3c, !PT ;  /* 0x000000013f3f7812 */ /* 0x000fe200078e3cff */
[----:B------:R-:W-:Y:S01]  /*60d0*/  IMAD.MOV.U32 R71, RZ, RZ, RZ ;  /* 0x000000ffff477224 */ /* 0x000fe200078e00ff */
[C---:B------:R-:W-:Y:S02]  /*60e0*/  @P0 SEL R0, R3.reuse, R0, !P2 ;  /* 0x0000000003000207 */ /* 0x040fe40005000000 */
[----:B------:R-:W-:Y:S02]  /*60f0*/  CS2R R38, SRZ ;  /* 0x0000000000267805 */ /* 0x000fe4000001ff00 */
[----:B------:R-:W-:Y:S02]  /*6100*/  LEA R70, R22, UR45, 0x3 ;  /* 0x0000002d16467c11 */ /* 0x000fe4000f8e18ff */
[----:B------:R-:W-:Y:S02]  /*6110*/  CS2R R36, SRZ ;  /* 0x0000000000247805 */ /* 0x000fe4000001ff00 */
[----:B------:R-:W-:Y:S02]  /*6120*/  @P1 LOP3.LUT R0, R0, 0x1, RZ, 0xc0, !PT ;  /* 0x0000000100001812 */ /* 0x000fe400078ec0ff */
[----:B------:R-:W-:Y:S02]  /*6130*/  CS2R R34, SRZ ;  /* 0x0000000000227805 */ /* 0x000fe4000001ff00 */
[----:B------:R-:W-:Y:S02]  /*6140*/  PLOP3.LUT P2, PT, PT, PT, UP1, 0x80, 0x8 ;  /* 0x000000000008781c */ /* 0x000fe40003f4f018 */
[----:B------:R-:W-:Y:S02]  /*6150*/  CS2R R32, SRZ ;  /* 0x0000000000207805 */ /* 0x000fe4000001ff00 */
[----:B------:R-:W-:Y:S02]  /*6160*/  ISETP.NE.U32.OR P5, PT, R0, 0x1, !P1 ;  /* 0x000000010000780c */ /* 0x000fe40004fa5470 */
[----:B------:R-:W-:Y:S02]  /*6170*/  CS2R R42, SRZ ;  /* 0x00000000002a7805 */ /* 0x000fe4000001ff00 */
[----:B------:R-:W-:Y:S02]  /*6180*/  LOP3.LUT P4, R58, R52, 0xff, RZ, 0xc0, !PT ;  /* 0x000000ff343a7812 */ /* 0x000fe4000788c0ff */
[----:B------:R-:W-:Y:S02]  /*6190*/  CS2R R40, SRZ ;  /* 0x0000000000287805 */ /* 0x000fe4000001ff00 */
[----:B------:R-:W-:Y:S02]  /*61a0*/  SEL R2, RZ, 0xffffffff, P3 ;  /* 0xffffffffff027807 */ /* 0x000fe40001800000 */
[----:B------:R-:W-:Y:S02]  /*61b0*/  CS2R R46, SRZ ;  /* 0x00000000002e7805 */ /* 0x000fe4000001ff00 */
[----:B------:R-:W-:Y:S02]  /*61c0*/  P2R R69, PR, RZ, 0x20 ;  /* 0x00000020ff457803 */ /* 0x000fe40000000000 */
[----:B------:R-:W-:Y:S02]  /*61d0*/  CS2R R44, SRZ ;  /* 0x00000000002c7805 */ /* 0x000fe4000001ff00 */
[----:B------:R-:W-:Y:S02]  /*61e0*/  @P2 SEL R2, R3, R2, !P4 ;  /* 0x0000000203022207 */ /* 0x000fe40006000000 */
[----:B------:R-:W-:Y:S02]  /*61f0*/  @P5 SHF.L.U32 R0, R63, 0x1f, RZ ;  /* 0x0000001f3f005819 */ /* 0x000fe400000006ff */
[----:B------:R-:W-:Y:S02]  /*6200*/  LOP3.LUT R2, R2, 0x1, RZ, 0xc0, !PT ;  /* 0x0000000102027812 */ /* 0x000fe400078ec0ff */
[----:B------:R1:W2:Y:S02]  /*6210*/  @P5 SYNCS.PHASECHK.TRANS64.TRYWAIT P1, [UR45+0x80], R0 ;  /* 0x00008000ff0055a7 */ /* 0x0002a4000802112d */
[----:B------:R-:W-:Y:S04]  /*6220*/  ISETP.NE.U32.AND P2, PT, R2, 0x1, PT ;  /* 0x000000010200780c */ /* 0x000fe80003f45070 */
[----:B------:R-:W-:Y:S02]  /*6230*/  P2R R73, PR, RZ, 0x4 ;  /* 0x00000004ff497803 */ /* 0x000fe40000000000 */
[----:B-1----:R-:W-:Y:S04]  /*6240*/  SHF.L.U32 R0, R62, 0x1f, RZ ;  /* 0x0000001f3e007819 */ /* 0x002fe800000006ff */
[----:B------:R1:W4:Y:S01]  /*6250*/  SYNCS.PHASECHK.TRANS64.TRYWAIT P0, [R70+URZ+0xf0], R0 ;  /* 0x0000f000460075a7 */ /* 0x00032200080011ff */
[----:B--2---:R-:W-:Y:S01]  /*6260*/  @P5 SEL R72, RZ, 0x1, !P1 ;  /* 0x00000001ff485807 */ /* 0x004fe20004800000 */
[----:B-1----:R-:W-:Y:S06]  /*6270*/  @!P5 BRA `(.L_x_103) ;  /* 0x000000000058d947 */ /* 0x002fec0003800000 */
[----:B------:R-:W-:Y:S01]  /*6280*/  IMAD.MOV.U32 R39, RZ, RZ, RZ ;  /* 0x000000ffff277224 */ /* 0x000fe200078e00ff */
[----:B------:R-:W-:Y:S01]  /*6290*/  ISETP.NE.AND P1, PT, R72, RZ, PT ;  /* 0x000000ff4800720c */ /* 0x000fe20003f25270 */
[----:B------:R-:W-:Y:S01]  /*62a0*/  BSSY B0, `(.L_x_104) ;  /* 0x000000c000007945 */ /* 0x000fe20003800000 */
[----:B------:R-:W-:Y:S02]  /*62b0*/  CS2R R46, SRZ ;  /* 0x00000000002e7805 */ /* 0x000fe4000001ff00 */
[----:B------:R-:W-:Y:S02]  /*62c0*/  CS2R R44, SRZ ;  /* 0x00000000002c7805 */ /* 0x000fe4000001ff00 */
[----:B------:R-:W-:Y:S02]  /*62d0*/  CS2R R42, SRZ ;  /* 0x00000000002a7805 */ /* 0x000fe4000001ff00 */
[----:B------:R-:W-:Y:S02]  /*62e0*/  CS2R R40, SRZ ;  /* 0x0000000000287805 */ /* 0x000fe4000001ff00 */
[----:B------:R-:W-:Y:S02]  /*62f0*/  CS2R R34, SRZ ;  /* 0x0000000000227805 */ /* 0x000fe4000001ff00 */
[----:B------:R-:W-:Y:S02]  /*6300*/  CS2R R32, SRZ ;  /* 0x0000000000207805 */ /* 0x000fe4000001ff00 */
[----:B------:R-:W-:Y:S01]  /*6310*/  CS2R R36, SRZ ;  /* 0x0000000000247805 */ /* 0x000fe2000001ff00 */
[----:B------:R-:W-:Y:S06]  /*6320*/  @P1 BRA `(.L_x_105) ;  /* 0x00000000000c1947 */ /* 0x000fec0003800000 */
[----:B------:R-:W-:Y:S04]  /*6330*/  SHF.L.U32 R3, R63, 0x1f, RZ ;  /* 0x0000001f3f037819 */ /* 0x000fe800000006ff */
[----:B------:R-:W1:Y:S02]  /*6340*/  SYNCS.PHASECHK.TRANS64.TRYWAIT P1, [UR45+0x80], R3 ;  /* 0x00008003ff0075a7 */ /* 0x000e64000802112d */
[----:B-1----:R-:W-:Y:S05]  /*6350*/  @!P1 BRA `(.L_x_106) ;  /* 0x0000003000dc9947 */ /* 0x002fea0003800000 */
.L_x_105:
[----:B------:R-:W-:Y:S05]  /*6360*/  BSYNC B0 ;  /* 0x0000000000007941 */ /* 0x000fea0003800000 */
.L_x_104:
[----:B------:R-:W-:Y:S01]  /*6370*/  ISETP.NE.AND P1, PT, R73, RZ, PT ;  /* 0x000000ff4900720c */ /* 0x000fe20003f25270 */
[----:B------:R-:W-:Y:S11]  /*6380*/  HFMA2 R71, -RZ, RZ, 0, 5.9604644775390625e-08 ;  /* 0x00000001ff477431 */ /* 0x000ff600000001ff */
[----:B------:R-:W-:Y:S01]  /*6390*/  @!UPT UIADD3 URZ, UPT, UPT, URZ, URZ, URZ ;  /* 0x000000fffffff290 */ /* 0x000fe2000fffe0ff */
[----:B------:R2:W1:Y:S04]  /*63a0*/  @P1 LDS.128 R44, [R66] ;  /* 0x00000000422c1984 */ /* 0x0004680000000c00 */
[----:B------:R2:W1:Y:S04]  /*63b0*/  @P1 LDS.128 R40, [R65+0x10] ;  /* 0x0000100041281984 */ /* 0x0004680000000c00 */
[----:B------:R2:W1:Y:S04]  /*63c0*/  @P1 LDS.128 R32, [R64+0x20] ;  /* 0x0000200040201984 */ /* 0x0004680000000c00 */
[----:B------:R2:W1:Y:S02]  /*63d0*/  @P1 LDS.128 R36, [R60+0x30] ;  /* 0x000030003c241984 */ /* 0x0004640000000c00 */
.L_x_103:
[----:B------:R-:W-:Y:S05]  /*63e0*/  BSYNC B1 ;  /* 0x0000000000017941 */ /* 0x000fea0003800000 */
.L_x_102:
[----:B-1----:R-:W-:Y:S04]  /*63f0*/  SHF.R.U32.HI R2, RZ, 0x15, R25 ;  /* 0x00000015ff027819 */ /* 0x002fe80000011619 */
[----:B------:R-:W-:Y:S01]  /*6400*/  LOP3.LUT P1, RZ, R2, 0x3, R53, 0x48, !PT ;  /* 0x0000000302ff7812 */ /* 0x000fe20007824835 */
[----:B------:R-:W-:Y:S01]  /*6410*/  @!UPT UIADD3 URZ, UPT, UPT, URZ, URZ, URZ ;  /* 0x000000fffffff290 */ /* 0x000fe2000fffe0ff */
[----:B----4-:R-:W-:Y:S11]  /*6420*/  @P0 BRA `(.L_x_107) ;  /* 0x0000000000080947 */ /* 0x010ff60003800000 */
[----:B------:R-:W1:Y:S02]  /*6430*/  SYNCS.PHASECHK.TRANS64.TRYWAIT P0, [R70+URZ+0xf0], R0 ;  /* 0x0000f000460075a7 */ /* 0x000e6400080011ff */
[----:B-1----:R-:W-:Y:S05]  /*6440*/  @!P0 BRA `(.L_x_108) ;  /* 0x0000003000b88947 */ /* 0x002fea0003800000 */
.L_x_107:
[----:B------:R-:W-:Y:S05]  /*6450*/  @!P1 BRA `(.L_x_109) ;  /* 0x0000000000409947 */ /* 0x000fea0003800000 */
[----:B------:R-:W4:Y:S01]  /*6460*/  LDCU.64 UR8, c[0x4][0x70] ;  /* 0x01000e00ff0877ac */ /* 0x000f220008000a00 */
[----:B------:R-:W-:Y:S01]  /*6470*/  MOV R3, 0x0 ;  /* 0x0000000000037802 */ /* 0x000fe20000000f00 */
[----:B------:R-:W-:Y:S02]  /*6480*/  HFMA2 R12, -RZ, RZ, 0, 5.9604644775390625e-08 ;  /* 0x00000001ff0c7431 */ /* 0x000fe400000001ff */
[----:B------:R-:W-:Y:S02]  /*6490*/  IMAD.MOV.U32 R8, RZ, RZ, 0x192 ;  /* 0x00000192ff087424 */ /* 0x000fe400078e00ff */
[----:B------:R-:W-:Y:S01]  /*64a0*/  IMAD.MOV.U32 R13, RZ, RZ, RZ ;  /* 0x000000ffff0d7224 */ /* 0x000fe200078e00ff */
[----:B------:R-:W5:Y:S01]  /*64b0*/  LDCU.64 UR6, c[0x4][0x78] ;  /* 0x01000f00ff0677ac */ /* 0x000f620008000a00 */
[----:B------:R-:W1:Y:S01]  /*64c0*/  LDC.64 R2, c[0x4][R3] ;  /* 0x0100000003027b82 */ /* 0x000e620000000a00 */
[----:B------:R-:W2:Y:S01]  /*64d0*/  LDCU.64 UR4, c[0x4][0x10] ;  /* 0x01000200ff0477ac */ /* 0x000ea20008000a00 */
[----:B----4-:R-:W-:Y:S01]  /*64e0*/  MOV R5, UR9 ;  /* 0x0000000900057c02 */ /* 0x010fe20008000f00 */
[----:B------:R-:W-:Y:S01]  /*64f0*/  IMAD.U32 R4, RZ, RZ, UR8 ;  /* 0x00000008ff047e24 */ /* 0x000fe2000f8e00ff */
[----:B-----5:R-:W-:Y:S01]  /*6500*/  MOV R7, UR7 ;  /* 0x0000000700077c02 */ /* 0x020fe20008000f00 */
[----:B------:R-:W-:Y:S01]  /*6510*/  IMAD.U32 R6, RZ, RZ, UR6 ;  /* 0x00000006ff067e24 */ /* 0x000fe2000f8e00ff */
[----:B--2---:R-:W-:Y:S01]  /*6520*/  MOV R11, UR5 ;  /* 0x00000005000b7c02 */ /* 0x004fe20008000f00 */
[----:B------:R-:W-:Y:S02]  /*6530*/  IMAD.U32 R10, RZ, RZ, UR4 ;  /* 0x00000004ff0a7e24 */ /* 0x000fe4000f8e00ff */
[----:B------:R-:W-:Y:S07]  /*6540*/  LEPC R20, `(.L_x_109) ;  /* 0x000000001014794e */ /* 0x000fee0000000000 */
[----:B-1-3--:R-:W-:Y:S05]  /*6550*/  CALL.ABS.NOINC R2 ;  /* 0x0000000002007343 */ /* 0x00afea0003c00000 */
.L_x_109:
[----:B------:R-:W-:Y:S01]  /*6560*/  LOP3.LUT R20, R44, 0xffffe000, RZ, 0xc0, !PT ;  /* 0xffffe0002c147812 */ /* 0x000fe200078ec0ff */
[----:B------:R-:W-:Y:S05]  /*6570*/  WARPSYNC.ALL ;  /* 0x0000000000007948 */ /* 0x000fea0003800000 */
[----:B------:R-:W-:Y:S01]  /*6580*/  R2UR UR4, R25 ;  /* 0x00000000190472ca */ /* 0x000fe200000e0000 */
[----:B------:R-:W-:Y:S01]  /*6590*/  BSSY.RECONVERGENT B0, `(.L_x_110) ;  /* 0x0000058000007945 */ /* 0x000fe20003800200 */
[----:B------:R-:W-:Y:S11]  /*65a0*/  ISETP.NE.AND P0, PT, R68, RZ, PT ;  /* 0x000000ff4400720c */ /* 0x000ff60003f05270 */
[----:B------:R-:W1:Y:S02]  /*65b0*/  LDTM.x16 R4, tmem[UR4] ;  /* 0x00000004000479ee */ /* 0x000e640008240000 */
[C---:B-1-3--:R-:W-:Y:S01]  /*65c0*/  FMUL R0, R24.reuse, R4 ;  /* 0x0000000418007220 */ /* 0x04afe20000400000 */
[C---:B------:R-:W-:Y:S01]  /*65d0*/  FMUL R2, R24.reuse, R5 ;  /* 0x0000000518027220 */ /* 0x040fe20000400000 */
[C---:B------:R-:W-:Y:S01]  /*65e0*/  FMUL R4, R24.reuse, R8 ;  /* 0x0000000818047220 */ /* 0x040fe20000400000 */
[C---:B------:R-:W-:Y:S01]  /*65f0*/  FMUL R5, R24.reuse, R9 ;  /* 0x0000000918057220 */ /* 0x040fe20000400000 */
[C---:B------:R-:W-:Y:S01]  /*6600*/  FMUL R8, R24.reuse, R12 ;  /* 0x0000000c18087220 */ /* 0x040fe20000400000 */
[C---:B------:R-:W-:Y:S01]  /*6610*/  FMUL R9, R24.reuse, R13 ;  /* 0x0000000d18097220 */ /* 0x040fe20000400000 */
[C---:B------:R-:W-:Y:S01]  /*6620*/  FMUL R12, R24.reuse, R16 ;  /* 0x00000010180c7220 */ /* 0x040fe20000400000 */
[----:B------:R-:W-:Y:S01]  /*6630*/  LOP3.LUT R16, R45, 0xffffe000, RZ, 0xc0, !PT ;  /* 0xffffe0002d107812 */ /* 0x000fe200078ec0ff */
[----:B------:R-:W-:Y:S01]  /*6640*/  FMUL R13, R24, R17 ;  /* 0x00000011180d7220 */ /* 0x000fe20000400000 */
[----:B------:R-:W-:Y:S01]  /*6650*/  LOP3.LUT R17, R46, 0xffffe000, RZ, 0xc0, !PT ;  /* 0xffffe0002e117812 */ /* 0x000fe200078ec0ff */
[----:B------:R-:W-:Y:S01]  /*6660*/  FFMA R28, R27, R20, R0 ;  /* 0x000000141b1c7223 */ /* 0x000fe20000000000 */
[----:B------:R-:W-:Y:S01]  /*6670*/  LOP3.LUT R0, R47, 0xffffe000, RZ, 0xc0, !PT ;  /* 0xffffe0002f007812 */ /* 0x000fe200078ec0ff */
[C---:B------:R-:W-:Y:S01]  /*6680*/  FMUL R3, R24.reuse, R6 ;  /* 0x0000000618037220 */ /* 0x040fe20000400000 */
[C---:B------:R-:W-:Y:S01]  /*6690*/  FMUL R6, R24.reuse, R10 ;  /* 0x0000000a18067220 */ /* 0x040fe20000400000 */
[C---:B------:R-:W-:Y:S01]  /*66a0*/  FMUL R7, R24.reuse, R7 ;  /* 0x0000000718077220 */ /* 0x040fe20000400000 */
[----:B------:R-:W-:Y:S01]  /*66b0*/  F2FP.TF32.F32.PACK_B R28, R28 ;  /* 0x0000001cff1c723e */ /* 0x000fe200024050ff */
[C---:B------:R-:W-:Y:S01]  /*66c0*/  FMUL R10, R24.reuse, R14 ;  /* 0x0000000e180a7220 */ /* 0x040fe20000400000 */
[----:B------:R-:W-:Y:S01]  /*66d0*/  FMUL R14, R24, R18 ;  /* 0x00000012180e7220 */ /* 0x000fe20000400000 */
[----:B------:R-:W-:Y:S01]  /*66e0*/  LOP3.LUT R18, R40, 0xffffe000, RZ, 0xc0, !PT ;  /* 0xffffe00028127812 */ /* 0x000fe200078ec0ff */
[----:B------:R-:W-:Y:S01]  /*66f0*/  FFMA R29, R27, R16, R2 ;  /* 0x000000101b1d7223 */ /* 0x000fe20000000002 */
[----:B------:R-:W-:Y:S01]  /*6700*/  LOP3.LUT R2, R41, 0xffffe000, RZ, 0xc0, !PT ;  /* 0xffffe00029027812 */ /* 0x000fe200078ec0ff */
[----:B------:R-:W-:Y:S01]  /*6710*/  FFMA R30, R27, R17, R3 ;  /* 0x000000111b1e7223 */ /* 0x000fe20000000003 */
[----:B------:R-:W-:Y:S01]  /*6720*/  LOP3.LUT R3, R43, 0xffffe000, RZ, 0xc0, !PT ;  /* 0xffffe0002b037812 */ /* 0x000fe200078ec0ff */
[C---:B------:R-:W-:Y:S01]  /*6730*/  FFMA R31, R27.reuse, R0, R7 ;  /* 0x000000001b1f7223 */ /* 0x040fe20000000007 */
[----:B------:R-:W-:Y:S01]  /*6740*/  LOP3.LUT R0, R42, 0xffffe000, RZ, 0xc0, !PT ;  /* 0xffffe0002a007812 */ /* 0x000fe200078ec0ff */
[C---:B------:R-:W-:Y:S01]  /*6750*/  FFMA R4, R27.reuse, R18, R4 ;  /* 0x000000121b047223 */ /* 0x040fe20000000004 */
[----:B------:R-:W-:Y:S01]  /*6760*/  F2FP.TF32.F32.PACK_B R29, R29 ;  /* 0x0000001dff1d723e */ /* 0x000fe200024050ff */
[C---:B------:R-:W-:Y:S01]  /*6770*/  FFMA R5, R27.reuse, R2, R5 ;  /* 0x000000021b057223 */ /* 0x040fe20000000005 */
[----:B------:R-:W-:Y:S01]  /*6780*/  FMUL R11, R24, R11 ;  /* 0x0000000b180b7220 */ /* 0x000fe20000400000 */
[----:B------:R-:W-:Y:S01]  /*6790*/  F2FP.TF32.F32.PACK_B R30, R30 ;  /* 0x0000001eff1e723e */ /* 0x000fe200024050ff */
[C---:B------:R-:W-:Y:S01]  /*67a0*/  FFMA R6, R27.reuse, R0, R6 ;  /* 0x000000001b067223 */ /* 0x040fe20000000006 */
[----:B------:R-:W-:Y:S01]  /*67b0*/  F2FP.TF32.F32.PACK_B R31, R31 ;  /* 0x0000001fff1f723e */ /* 0x000fe200024050ff */
[----:B------:R-:W-:Y:S01]  /*67c0*/  FFMA R7, R27, R3, R11 ;  /* 0x000000031b077223 */ /* 0x000fe2000000000b */
[----:B------:R-:W-:Y:S01]  /*67d0*/  LOP3.LUT R2, R32, 0xffffe000, RZ, 0xc0, !PT ;  /* 0xffffe00020027812 */ /* 0x000fe200078ec0ff */
[----:B------:R-:W-:Y:S01]  /*67e0*/  FMUL R15, R24, R15 ;  /* 0x0000000f180f7220 */ /* 0x000fe20000400000 */
[----:B------:R-:W-:Y:S01]  /*67f0*/  LOP3.LUT R16, R33, 0xffffe000, RZ, 0xc0, !PT ;  /* 0xffffe00021107812 */ /* 0x000fe200078ec0ff */
[----:B------:R1:W-:Y:S01]  /*6800*/  STS.128 [R66], R28 ;  /* 0x0000001c42007388 */ /* 0x0003e20000000c00 */
[----:B------:R-:W-:Y:S01]  /*6810*/  LOP3.LUT R0, R34, 0xffffe000, RZ, 0xc0, !PT ;  /* 0xffffe00022007812 */ /* 0x000fe200078ec0ff */
[----:B------:R-:W-:Y:S01]  /*6820*/  FFMA R8, R27, R2, R8 ;  /* 0x000000021b087223 */ /* 0x000fe20000000008 */
[----:B------:R-:W-:Y:S01]  /*6830*/  LOP3.LUT R2, R35, 0xffffe000, RZ, 0xc0, !PT ;  /* 0xffffe00023027812 */ /* 0x000fe200078ec0ff */
[C---:B------:R-:W-:Y:S01]  /*6840*/  FFMA R9, R27.reuse, R16, R9 ;  /* 0x000000101b097223 */ /* 0x040fe20000000009 */
[----:B------:R-:W-:Y:S01]  /*6850*/  F2FP.TF32.F32.PACK_B R4, R4 ;  /* 0x00000004ff04723e */ /* 0x000fe200024050ff */
[C---:B------:R-:W-:Y:S01]  /*6860*/  FFMA R10, R27.reuse, R0, R10 ;  /* 0x000000001b0a7223 */ /* 0x040fe2000000000a */
[----:B------:R-:W-:Y:S01]  /*6870*/  F2FP.TF32.F32.PACK_B R5, R5 ;  /* 0x00000005ff05723e */ /* 0x000fe200024050ff */
[----:B------:R-:W-:Y:S01]  /*6880*/  FFMA R11, R27, R2, R15 ;  /* 0x000000021b0b7223 */ /* 0x000fe2000000000f */
[----:B------:R-:W-:Y:S01]  /*6890*/  F2FP.TF32.F32.PACK_B R6, R6 ;  /* 0x00000006ff06723e */ /* 0x000fe200024050ff */
[----:B------:R-:W-:Y:S01]  /*68a0*/  FMUL R19, R24, R19 ;  /* 0x0000001318137220 */ /* 0x000fe20000400000 */
[----:B------:R-:W-:Y:S02]  /*68b0*/  F2FP.TF32.F32.PACK_B R7, R7 ;  /* 0x00000007ff07723e */ /* 0x000fe400024050ff */
[----:B------:R-:W-:Y:S02]  /*68c0*/  LOP3.LUT R3, R36, 0xffffe000, RZ, 0xc0, !PT ;  /* 0xffffe00024037812 */ /* 0x000fe400078ec0ff */
[----:B------:R-:W-:Y:S01]  /*68d0*/  LOP3.LUT R0, R37, 0xffffe000, RZ, 0xc0, !PT ;  /* 0xffffe00025007812 */ /* 0x000fe200078ec0ff */
[----:B------:R1:W-:Y:S01]  /*68e0*/  STS.128 [R65+0x10], R4 ;  /* 0x0000100441007388 */ /* 0x0003e20000000c00 */
        /* <DEDUP_REMOVED lines=8> */
[----:B------:R-:W-:Y:S02]  /*6970*/  F2FP.TF32.F32.PACK_B R10, R10 ;  /* 0x0000000aff0a723e */ /* 0x000fe400024050ff */
[----:B------:R-:W-:Y:S02]  /*6980*/  F2FP.TF32.F32.PACK_B R11, R11 ;  /* 0x0000000bff0b723e */ /* 0x000fe400024050ff */
[----:B------:R-:W-:Y:S02]  /*6990*/  F2FP.TF32.F32.PACK_B R12, R12 ;  /* 0x0000000cff0c723e */ /* 0x000fe400024050ff */
[----:B------:R-:W-:Y:S01]  /*69a0*/  F2FP.TF32.F32.PACK_B R13, R13 ;  /* 0x0000000dff0d723e */ /* 0x000fe200024050ff */
[----:B------:R1:W-:Y:S01]  /*69b0*/  STS.128 [R64+0x20], R8 ;  /* 0x0000200840007388 */ /* 0x0003e20000000c00 */
[----:B------:R-:W-:Y:S02]  /*69c0*/  F2FP.TF32.F32.PACK_B R14, R14 ;  /* 0x0000000eff0e723e */ /* 0x000fe400024050ff */
[----:B------:R-:W-:Y:S05]  /*69d0*/  F2FP.TF32.F32.PACK_B R15, R15 ;  /* 0x0000000fff0f723e */ /* 0x000fea00024050ff */
[----:B------:R1:W-:Y:S01]  /*69e0*/  STS.128 [R60+0x30], R12 ;  /* 0x0000300c3c007388 */ /* 0x0003e20000000c00 */
[----:B------:R-:W-:Y:S01]  /*69f0*/  @!PT LDS RZ, [RZ] ;  /* 0x00000000fffff984 */ /* 0x000fe20000000800 */
[----:B------:R-:W-:Y:S01]  /*6a00*/  @!PT LDS RZ, [RZ] ;  /* 0x00000000fffff984 */ /* 0x000fe20000000800 */
[----:B------:R-:W-:Y:S01]  /*6a10*/  @!PT LDS RZ, [RZ] ;  /* 0x00000000fffff984 */ /* 0x000fe20000000800 */
[----:B------:R-:W-:Y:S01]  /*6a20*/  @!PT LDS RZ, [RZ] ;  /* 0x00000000fffff984 */ /* 0x000fe20000000800 */
[----:B------:R3:W-:Y:S07]  /*6a30*/  MEMBAR.ALL.CTA ;  /* 0x0000000000007992 */ /* 0x0007ee0000008000 */
[----:B---3--:R-:W3:Y:S02]  /*6a40*/  FENCE.VIEW.ASYNC.S ;  /* 0x00000000000073c6 */ /* 0x008ee40000000000 */
[----:B---3--:R-:W-:Y:S06]  /*6a50*/  BAR.SYNC.DEFER_BLOCKING 0x1, 0x80 ;  /* 0x0042000000007b1d */ /* 0x008fec0000010000 */
[----:B------:R-:W-:Y:S05]  /*6a60*/  @P0 BRA `(.L_x_111) ;  /* 0x0000000000280947 */ /* 0x000fea0003800000 */
[----:B------:R-:W3:Y:S01]  /*6a70*/  LDCU.64 UR6, c[0x0][0x348] ;  /* 0x00006900ff0677ac */ /* 0x000ee20008000a00 */
[----:B------:R-:W-:Y:S01]  /*6a80*/  UIADD3 UR4, UPT, UPT, UR45, 0x200, URZ ;  /* 0x000002002d047890 */ /* 0x000fe2000fffe0ff */
[----:B------:R-:W-:Y:S05]  /*6a90*/  UMOV UR51, UR36 ;  /* 0x0000002400337c82 */ /* 0x000fea0008000000 */
[----:B------:R-:W-:Y:S04]  /*6aa0*/  MOV R57, UR4 ;  /* 0x0000000400397c02 */ /* 0x000fe80008000f00 */
[----:B------:R-:W-:Y:S01]  /*6ab0*/  R2UR UR48, R57 ;  /* 0x00000000393072ca */ /* 0x000fe200000e0000 */
[----:B---3--:R-:W-:Y:S04]  /*6ac0*/  UIADD3 UR4, UP0, UPT, UR6, 0x680, URZ ;  /* 0x0000068006047890 */ /* 0x008fe8000ff1e0ff */
[----:B------:R-:W-:Y:S09]  /*6ad0*/  UIADD3.X UR5, UPT, UPT, URZ, UR7, URZ, UP0, !UPT ;  /* 0x00000007ff057290 */ /* 0x000ff200087fe4ff */
[----:B------:R3:W-:Y:S01]  /*6ae0*/  UTMASTG.3D [UR48], [UR4] ;  /* 0x00000030040073b5 */ /* 0x0007e20008010000 */
[----:B------:R0:W-:Y:S01]  /*6af0*/  UTMACMDFLUSH ;  /* 0x00000000000079b7 */ /* 0x0001e20000000000 */
[----:B---3--:R-:W-:Y:S04]  /*6b00*/  DEPBAR.LE SB0, 0x1 ;  /* 0x000080400000791a */ /* 0x008fe80000000000 */
.L_x_111:
[----:B------:R-:W-:Y:S05]  /*6b10*/  BSYNC.RECONVERGENT B0 ;  /* 0x0000000000007941 */ /* 0x000fea0003800200 */
.L_x_110:
[----:B------:R-:W-:Y:S01]  /*6b20*/  BAR.SYNC.DEFER_BLOCKING 0x1, 0x80 ;  /* 0x0042000000007b1d */ /* 0x000fe20000010000 */
[----:B------:R-:W-:Y:S01]  /*6b30*/  ISETP.NE.AND P1, PT, R69, RZ, PT ;  /* 0x000000ff4500720c */ /* 0x000fe20003f25270 */
[----:B------:R-:W-:Y:S01]  /*6b40*/  UISETP.NE.AND UP0, UPT, UR47, URZ, UPT ;  /* 0x000000ff2f00728c */ /* 0x000fe2000bf05270 */
[----:B------:R-:W-:Y:S11]  /*6b50*/  LEA R2, R71, UR45, 0x3 ;  /* 0x0000002d47027c11 */ /* 0x000ff6000f8e18ff */
[----:B-1----:R-:W-:Y:S01]  /*6b60*/  @P1 SHF.L.U32 R4, R63, 0x1f, RZ ;  /* 0x0000001f3f041819 */ /* 0x002fe200000006ff */
[----:B------:R-:W-:Y:S06]  /*6b70*/  BRA.U !UP0, `(.L_x_112) ;  /* 0x0000000108247547 */ /* 0x000fec000b800000 */
[----:B------:R-:W1:Y:S01]  /*6b80*/  S2R R0, SR_CgaCtaId ;  /* 0x0000000000007919 */ /* 0x000e620000008800 */
[----:B------:R-:W-:Y:S01]  /*6b90*/  IMAD.U32 R3, RZ, RZ, UR46 ;  /* 0x0000002eff037e24 */ /* 0x000fe2000f8e00ff */
[----:B------:R-:W-:Y:S04]  /*6ba0*/  UIADD3 UR4, UPT, UPT, UR46, 0x1, URZ ;  /* 0x000000012e047890 */ /* 0x000fe8000fffe0ff */
[----:B------:R-:W-:Y:S01]  /*6bb0*/  @P1 LEA R3, R3, UR45, 0x3 ;  /* 0x0000002d03031c11 */ /* 0x000fe2000f8e18ff */
[----:B------:R-:W-:Y:S04]  /*6bc0*/  UISETP.NE.AND UP0, UPT, UR4, 0x4, UPT ;  /* 0x000000040400788c */ /* 0x000fe8000bf05270 */
[----:B------:R-:W-:Y:S01]  /*6bd0*/  @P1 VIADD R3, R3, 0xa0 ;  /* 0x000000a003031836 */ /* 0x000fe20000000000 */
[----:B------:R-:W-:Y:S04]  /*6be0*/  USEL UR46, UR4, URZ, UP0 ;  /* 0x000000ff042e7287 */ /* 0x000fe80008000000 */
[----:B-1----:R-:W-:Y:S04]  /*6bf0*/  @P1 PRMT R0, R0, 0x654, R3 ;  /* 0x0000065400001816 */ /* 0x002fe80000000003 */
[----:B------:R1:W-:Y:S04]  /*6c00*/  @P1 SYNCS.ARRIVE.TRANS64.RED.A1T0 RZ, [R0+URZ], RZ ;  /* 0x000000ff00ff19a7 */ /* 0x0003e800081004ff */
.L_x_112:
[----:B------:R-:W3:Y:S01]  /*6c10*/  @P1 SYNCS.PHASECHK.TRANS64.TRYWAIT P0, [R2+URZ+0x80], R4 ;  /* 0x00008004020015a7 */ /* 0x000ee200080011ff */
[----:B------:R-:W-:Y:S01]  /*6c20*/  BSSY B1, `(.L_x_113) ;  /* 0x0000016000017945 */ /* 0x000fe20003800000 */
[----:B---3--:R-:W-:Y:S03]  /*6c30*/  @P1 SEL R72, RZ, 0x1, !P0 ;  /* 0x00000001ff481807 */ /* 0x008fe60004000000 */
[----:B------:R-:W-:Y:S05]  /*6c40*/  @!P1 BRA `(.L_x_114) ;  /* 0x00000000004c9947 */ /* 0x000fea0003800000 */
[----:B------:R-:W-:Y:S01]  /*6c50*/  ISETP.NE.AND P0, PT, R72, RZ, PT ;  /* 0x000000ff4800720c */ /* 0x000fe20003f05270 */
[----:B------:R-:W-:Y:S01]  /*6c60*/  BSSY B0, `(.L_x_115) ;  /* 0x000000b000007945 */ /* 0x000fe20003800000 */
[----:B------:R-:W-:Y:S11]  /*6c70*/  ISETP.NE.AND P1, PT, R73, RZ, PT ;  /* 0x000000ff4900720c */ /* 0x000ff60003f25270 */
[----:B------:R-:W-:Y:S02]  /*6c80*/  @!UPT UIADD3 URZ, UPT, UPT, URZ, URZ, URZ ;  /* 0x000000fffffff290 */ /* 0x000fe4000fffe0ff */
[C---:B------:R-:W-:Y:S01]  /*6c90*/  @P1 IMAD R6, R71.reuse, 0x2000, R66 ;  /* 0x0000200047061824 */ /* 0x040fe200078e0242 */
[C---:B------:R-:W-:Y:S01]  /*6ca0*/  @P1 LEA R4, R71.reuse, R64, 0xd ;  /* 0x0000004047041211 */ /* 0x040fe200078e68ff */
[C---:B------:R-:W-:Y:S02]  /*6cb0*/  @P1 IMAD R5, R71.reuse, 0x2000, R65 ;  /* 0x0000200047051824 */ /* 0x040fe400078e0241 */
[----:B------:R-:W-:Y:S01]  /*6cc0*/  @P1 IMAD R3, R71, 0x2000, R60 ;  /* 0x0000200047031824 */ /* 0x000fe200078e023c */
[----:B------:R-:W-:Y:S06]  /*6cd0*/  @P0 BRA `(.L_x_116) ;  /* 0x00000000000c0947 */ /* 0x000fec0003800000 */
[----:B-1----:R-:W-:Y:S04]  /*6ce0*/  SHF.L.U32 R0, R63, 0x1f, RZ ;  /* 0x0000001f3f007819 */ /* 0x002fe800000006ff */
[----:B------:R-:W1:Y:S02]  /*6cf0*/  SYNCS.PHASECHK.TRANS64.TRYWAIT P0, [R2+URZ+0x80], R0 ;  /* 0x00008000020075a7 */ /* 0x000e6400080011ff */
[----:B-1----:R-:W-:Y:S05]  /*6d00*/  @!P0 BRA `(.L_x_117) ;  /* 0x00000028009c8947 */ /* 0x002fea0003800000 */
.L_x_116:
[----:B------:R-:W-:Y:S05]  /*6d10*/  BSYNC B0 ;  /* 0x0000000000007941 */ /* 0x000fea0003800000 */
.L_x_115:
[----:B------:R-:W-:Y:S02]  /*6d20*/  ISETP.NE.AND P0, PT, R73, RZ, PT ;  /* 0x000000ff4900720c */ /* 0x000fe40003f05270 */
[----:B------:R-:W-:Y:S11]  /*6d30*/  IADD3 R71, PT, PT, R71, 0x1, RZ ;  /* 0x0000000147477810 */ /* 0x000ff60007ffe0ff */
[----:B------:R3:W4:Y:S04]  /*6d40*/  @P0 LDS.128 R44, [R6] ;  /* 0x00000000062c0984 */ /* 0x0007280000000c00 */
[----:B------:R3:W1:Y:S04]  /*6d50*/  @P0 LDS.128 R40, [R5+0x10] ;  /* 0x0000100005280984 */ /* 0x0006680000000c00 */
[----:B------:R3:W1:Y:S04]  /*6d60*/  @P0 LDS.128 R32, [R4+0x20] ;  /* 0x0000200004200984 */ /* 0x0006680000000c00 */
[----:B------:R3:W1:Y:S02]  /*6d70*/  @P0 LDS.128 R36, [R3+0x30] ;  /* 0x0000300003240984 */ /* 0x0006640000000c00 */
.L_x_114:
[----:B------:R-:W-:Y:S05]  /*6d80*/  BSYNC B1 ;  /* 0x0000000000017941 */ /* 0x000fea0003800000 */
.L_x_113:
[----:B-1----:R-:W-:Y:S05]  /*6d90*/  VIADD R0, R25, 0x10 ;  /* 0x0000001019007836 */ /* 0x002fea0000000000 */
[----:B------:R-:W-:Y:S04]  /*6da0*/  SHF.R.U32.HI R0, RZ, 0x15, R0 ;  /* 0x00000015ff007819 */ /* 0x000fe80000011600 */
[----:B------:R-:W-:Y:S11]  /*6db0*/  LOP3.LUT P0, RZ, R0, 0x3, R53, 0x48, !PT ;  /* 0x0000000300ff7812 */ /* 0x000ff60007804835 */
[----:B------:R-:W-:Y:S02]  /*6dc0*/  @!UPT UIADD3 URZ, UPT, UPT, URZ, URZ, URZ ;  /* 0x000000fffffff290 */ /* 0x000fe4000fffe0ff */
[----:B------:R-:W-:Y:S05]  /*6dd0*/  @!P0 BRA `(.L_x_118) ;  /* 0x0000000000408947 */ /* 0x000fea0003800000 */
[----:B------:R-:W1:Y:S01]  /*6de0*/  LDCU.64 UR8, c[0x4][0x70] ;  /* 0x01000e00ff0877ac */ /* 0x000e620008000a00 */
[----:B---3--:R-:W-:Y:S01]  /*6df0*/  MOV R3, 0x0 ;  /* 0x0000000000037802 */ /* 0x008fe20000000f00 */
[----:B------:R-:W-:Y:S02]  /*6e00*/  HFMA2 R12, -RZ, RZ, 0, 5.9604644775390625e-08 ;  /* 0x00000001ff0c7431 */ /* 0x000fe400000001ff */
[----:B------:R-:W-:Y:S02]  /*6e10*/  IMAD.MOV.U32 R8, RZ, RZ, 0x192 ;  /* 0x00000192ff087424 */ /* 0x000fe400078e00ff */
[----:B------:R-:W-:Y:S01]  /*6e20*/  IMAD.MOV.U32 R13, RZ, RZ, RZ ;  /* 0x000000ffff0d7224 */ /* 0x000fe200078e00ff */
[----:B------:R-:W3:Y:S01]  /*6e30*/  LDCU.64 UR6, c[0x4][0x78] ;  /* 0x01000f00ff0677ac */ /* 0x000ee20008000a00 */
[----:B------:R-:W2:Y:S01]  /*6e40*/  LDC.64 R2, c[0x4][R3] ;  /* 0x0100000003027b82 */ /* 0x000ea20000000a00 */
[----:B------:R-:W5:Y:S01]  /*6e50*/  LDCU.64 UR4, c[0x4][0x10] ;  /* 0x01000200ff0477ac */ /* 0x000f620008000a00 */
[----:B-1----:R-:W-:Y:S01]  /*6e60*/  MOV R5, UR9 ;  /* 0x0000000900057c02 */ /* 0x002fe20008000f00 */
[----:B------:R-:W-:Y:S01]  /*6e70*/  IMAD.U32 R4, RZ, RZ, UR8 ;  /* 0x00000008ff047e24 */ /* 0x000fe2000f8e00ff */
[----:B---3--:R-:W-:Y:S01]  /*6e80*/  MOV R7, UR7 ;  /* 0x0000000700077c02 */ /* 0x008fe20008000f00 */
[----:B------:R-:W-:Y:S01]  /*6e90*/  IMAD.U32 R6, RZ, RZ, UR6 ;  /* 0x00000006ff067e24 */ /* 0x000fe2000f8e00ff */
[----:B-----5:R-:W-:Y:S01]  /*6ea0*/  MOV R11, UR5 ;  /* 0x00000005000b7c02 */ /* 0x020fe20008000f00 */
[----:B------:R-:W-:Y:S02]  /*6eb0*/  IMAD.U32 R10, RZ, RZ, UR4 ;  /* 0x00000004ff0a7e24 */ /* 0x000fe4000f8e00ff */
[----:B------:R-:W-:Y:S07]  /*6ec0*/  LEPC R20, `(.L_x_118) ;  /* 0x000000001014794e */ /* 0x000fee0000000000 */
[----:B--2-4-:R-:W-:Y:S05]  /*6ed0*/  CALL.ABS.NOINC R2 ;  /* 0x0000000002007343 */ /* 0x014fea0003c00000 */
.L_x_118:
[----:B---34-:R-:W-:Y:S01]  /*6ee0*/  LOP3.LUT R3, R44, 0xffffe000, RZ, 0xc0, !PT ;  /* 0xffffe0002c037812 */ /* 0x018fe200078ec0ff */
[----:B------:R-:W-:Y:S05]  /*6ef0*/  WARPSYNC.ALL ;  /* 0x0000000000007948 */ /* 0x000fea0003800000 */
[----:B------:R-:W-:Y:S01]  /*6f00*/  R2UR UR4, R25 ;  /* 0x00000000190472ca */ /* 0x000fe200000e0000 */
[----:B------:R-:W1:Y:S01]  /*6f10*/  S2R R74, SR_CgaCtaId ;  /* 0x00000000004a7919 */ /* 0x000e620000008800 */
[----:B------:R-:W-:Y:S01]  /*6f20*/  LOP3.LUT R20, R40, 0xffffe000, RZ, 0xc0, !PT ;  /* 0xffffe00028147812 */ /* 0x000fe200078ec0ff */
[----:B------:R-:W-:Y:S01]  /*6f30*/  BSSY.RECONVERGENT B0, `(.L_x_119) ;  /* 0x000005e000007945 */ /* 0x000fe20003800200 */
[----:B------:R-:W-:Y:S02]  /*6f40*/  ISETP.NE.AND P6, PT, R69, RZ, PT ;  /* 0x000000ff4500720c */ /* 0x000fe40003fc5270 */
[----:B------:R-:W-:Y:S07]  /*6f50*/  ISETP.NE.AND P0, PT, R68, RZ, PT ;  /* 0x000000ff4400720c */ /* 0x000fee0003f05270 */
[----:B------:R-:W3:Y:S02]  /*6f60*/  LDTM.x16 R4, tmem[UR4+0x10] ;  /* 0x00001004000479ee */ /* 0x000ee40008240000 */
[C---:B---3--:R-:W-:Y:S01]  /*6f70*/  FMUL R0, R24.reuse, R4 ;  /* 0x0000000418007220 */ /* 0x048fe20000400000 */
[----:B------:R-:W-:Y:S01]  /*6f80*/  LOP3.LUT R4, R45, 0xffffe000, RZ, 0xc0, !PT ;  /* 0xffffe0002d047812 */ /* 0x000fe200078ec0ff */
[C---:B------:R-:W-:Y:S01]  /*6f90*/  FMUL R2, R24.reuse, R5 ;  /* 0x0000000518027220 */ /* 0x040fe20000400000 */
[----:B------:R-:W-:Y:S01]  /*6fa0*/  FMUL R5, R24, R12 ;  /* 0x0000000c18057220 */ /* 0x000fe20000400000 */
[C---:B------:R-:W-:Y:S01]  /*6fb0*/  FFMA R28, R27.reuse, R3, R0 ;  /* 0x000000031b1c7223 */ /* 0x040fe20000000000 */
[----:B------:R-:W-:Y:S01]  /*6fc0*/  LOP3.LUT R3, R46, 0xffffe000, RZ, 0xc0, !PT ;  /* 0xffffe0002e037812 */ /* 0x000fe200078ec0ff */
[----:B------:R-:W-:Y:S01]  /*6fd0*/  FFMA R29, R27, R4, R2 ;  /* 0x000000041b1d7223 */ /* 0x000fe20000000002 */
[----:B------:R-:W-:Y:S01]  /*6fe0*/  LOP3.LUT R4, R47, 0xffffe000, RZ, 0xc0, !PT ;  /* 0xffffe0002f047812 */ /* 0x000fe200078ec0ff */
[C---:B------:R-:W-:Y:S01]  /*6ff0*/  FMUL R0, R24.reuse, R6 ;  /* 0x0000000618007220 */ /* 0x040fe20000400000 */
[----:B------:R-:W-:Y:S01]  /*7000*/  F2FP.TF32.F32.PACK_B R28, R28 ;  /* 0x0000001cff1c723e */ /* 0x000fe200024050ff */
[C---:B------:R-:W-:Y:S01]  /*7010*/  FMUL R2, R24.reuse, R7 ;  /* 0x0000000718027220 */ /* 0x040fe20000400000 */
[----:B------:R-:W-:Y:S01]  /*7020*/  F2FP.TF32.F32.PACK_B R29, R29 ;  /* 0x0000001dff1d723e */ /* 0x000fe200024050ff */
[C---:B------:R-:W-:Y:S01]  /*7030*/  FFMA R30, R27.reuse, R3, R0 ;  /* 0x000000031b1e7223 */ /* 0x040fe20000000000 */
[C---:B------:R-:W-:Y:S01]  /*7040*/  FMUL R0, R24.reuse, R8 ;  /* 0x0000000818007220 */ /* 0x040fe20000400000 */
[----:B------:R-:W-:Y:S01]  /*7050*/  FFMA R31, R27, R4, R2 ;  /* 0x000000041b1f7223 */ /* 0x000fe20000000002 */
[C---:B------:R-:W-:Y:S01]  /*7060*/  FMUL R6, R24.reuse, R13 ;  /* 0x0000000d18067220 */ /* 0x040fe20000400000 */
[----:B------:R-:W-:Y:S01]  /*7070*/  LOP3.LUT R13, R41, 0xffffe000, RZ, 0xc0, !PT ;  /* 0xffffe000290d7812 */ /* 0x000fe200078ec0ff */
[C---:B------:R-:W-:Y:S01]  /*7080*/  FMUL R2, R24.reuse, R9 ;  /* 0x0000000918027220 */ /* 0x040fe20000400000 */
[----:B------:R-:W-:Y:S01]  /*7090*/  F2FP.TF32.F32.PACK_B R30, R30 ;  /* 0x0000001eff1e723e */ /* 0x000fe200024050ff */
[----:B------:R-:W-:Y:S01]  /*70a0*/  FMUL R9, R24, R16 ;  /* 0x0000001018097220 */ /* 0x000fe20000400000 */
[----:B------:R-:W-:Y:S01]  /*70b0*/  F2FP.TF32.F32.PACK_B R31, R31 ;  /* 0x0000001fff1f723e */ /* 0x000fe200024050ff */
[----:B------:R-:W-:Y:S01]  /*70c0*/  FFMA R16, R27, R20, R0 ;  /* 0x000000141b107223 */ /* 0x000fe20000000000 */
[----:B------:R-:W-:Y:S01]  /*70d0*/  LOP3.LUT R0, R42, 0xffffe000, RZ, 0xc0, !PT ;  /* 0xffffe0002a007812 */ /* 0x000fe200078ec0ff */
[C---:B------:R-:W-:Y:S01]  /*70e0*/  FMUL R3, R24.reuse, R10 ;  /* 0x0000000a18037220 */ /* 0x040fe20000400000 */
[C---:B------:R-:W-:Y:S01]  /*70f0*/  FMUL R7, R24.reuse, R14 ;  /* 0x0000000e18077220 */ /* 0x040fe20000400000 */
[----:B------:R-:W-:Y:S01]  /*7100*/  LOP3.LUT R14, R43, 0xffffe000, RZ, 0xc0, !PT ;  /* 0xffffe0002b0e7812 */ /* 0x000fe200078ec0ff */
[----:B------:R-:W-:Y:S01]  /*7110*/  FMUL R10, R24, R17 ;  /* 0x00000011180a7220 */ /* 0x000fe20000400000 */
[----:B------:R-:W-:Y:S01]  /*7120*/  F2FP.TF32.F32.PACK_B R16, R16 ;  /* 0x00000010ff10723e */ /* 0x000fe200024050ff */
[----:B------:R-:W-:Y:S01]  /*7130*/  FFMA R17, R27, R13, R2 ;  /* 0x0000000d1b117223 */ /* 0x000fe20000000002 */
[----:B------:R-:W-:Y:S01]  /*7140*/  LOP3.LUT R2, R32, 0xffffe000, RZ, 0xc0, !PT ;  /* 0xffffe00020027812 */ /* 0x000fe200078ec0ff */
[----:B------:R-:W-:Y:S01]  /*7150*/  STS.128 [R66+0x2000], R28 ;  /* 0x0020001c42007388 */ /* 0x000fe20000000c00 */
[----:B------:R-:W-:Y:S01]  /*7160*/  LOP3.LUT R13, R39, 0xffffe000, RZ, 0xc0, !PT ;  /* 0xffffe000270d7812 */ /* 0x000fe200078ec0ff */
[C---:B------:R-:W-:Y:S01]  /*7170*/  FMUL R4, R24.reuse, R11 ;  /* 0x0000000b18047220 */ /* 0x040fe20000400000 */
[----:B------:R-:W-:Y:S01]  /*7180*/  F2FP.TF32.F32.PACK_B R17, R17 ;  /* 0x00000011ff11723e */ /* 0x000fe200024050ff */
[C---:B------:R-:W-:Y:S01]  /*7190*/  FMUL R11, R24.reuse, R18 ;  /* 0x00000012180b7220 */ /* 0x040fe20000400000 */
[----:B------:R-:W-:Y:S01]  /*71a0*/  FFMA R18, R27, R0, R3 ;  /* 0x000000001b127223 */ /* 0x000fe20000000003 */
[----:B------:R-:W-:Y:S01]  /*71b0*/  LOP3.LUT R0, R33, 0xffffe000, RZ, 0xc0, !PT ;  /* 0xffffe00021007812 */ /* 0x000fe200078ec0ff */
[----:B------:R-:W-:Y:S01]  /*71c0*/  FMUL R12, R24, R19 ;  /* 0x00000013180c7220 */ /* 0x000fe20000400000 */
[----:B------:R-:W-:Y:S01]  /*71d0*/  LOP3.LUT R3, R34, 0xffffe000, RZ, 0xc0, !PT ;  /* 0xffffe00022037812 */ /* 0x000fe200078ec0ff */
[C---:B------:R-:W-:Y:S01]  /*71e0*/  FFMA R19, R27.reuse, R14, R4 ;  /* 0x0000000e1b137223 */ /* 0x040fe20000000004 */
[----:B------:R-:W-:Y:S01]  /*71f0*/  FFMA R4, R27, R2, R5 ;  /* 0x000000021b047223 */ /* 0x000fe20000000005 */
[----:B------:R-:W-:Y:S01]  /*7200*/  LOP3.LUT R2, R35, 0xffffe000, RZ, 0xc0, !PT ;  /* 0xffffe00023027812 */ /* 0x000fe200078ec0ff */
[----:B------:R-:W-:Y:S01]  /*7210*/  FMUL R8, R24, R15 ;  /* 0x0000000f18087220 */ /* 0x000fe20000400000 */
[----:B------:R-:W-:Y:S01]  /*7220*/  F2FP.TF32.F32.PACK_B R18, R18 ;  /* 0x00000012ff12723e */ /* 0x000fe200024050ff */
[C---:B------:R-:W-:Y:S01]  /*7230*/  FFMA R5, R27.reuse, R0, R6 ;  /* 0x000000001b057223 */ /* 0x040fe20000000006 */
[----:B------:R-:W-:Y:S01]  /*7240*/  F2FP.TF32.F32.PACK_B R19, R19 ;  /* 0x00000013ff13723e */ /* 0x000fe200024050ff */
[C---:B------:R-:W-:Y:S01]  /*7250*/  FFMA R6, R27.reuse, R3, R7 ;  /* 0x000000031b067223 */ /* 0x040fe20000000007 */
[----:B------:R-:W-:Y:S01]  /*7260*/  FFMA R7, R27, R2, R8 ;  /* 0x000000021b077223 */ /* 0x000fe20000000008 */
[----:B------:R-:W-:Y:S02]  /*7270*/  LOP3.LUT R0, R36, 0xffffe000, RZ, 0xc0, !PT ;  /* 0xffffe00024007812 */ /* 0x000fe400078ec0ff */
[----:B------:R-:W-:Y:S01]  /*7280*/  STS.128 [R65+0x2010], R16 ;  /* 0x0020101041007388 */ /* 0x000fe20000000c00 */
[----:B------:R-:W-:Y:S02]  /*7290*/  LOP3.LUT R2, R37, 0xffffe000, RZ, 0xc0, !PT ;  /* 0xffffe00025027812 */ /* 0x000fe400078ec0ff */
[----:B------:R-:W-:Y:S01]  /*72a0*/  LOP3.LUT R3, R38, 0xffffe000, RZ, 0xc0, !PT ;  /* 0xffffe00026037812 */ /* 0x000fe200078ec0ff */
[C---:B------:R-:W-:Y:S01]  /*72b0*/  FFMA R8, R27.reuse, R0, R9 ;  /* 0x000000001b087223 */ /* 0x040fe20000000009 */
[----:B------:R-:W-:Y:S01]  /*72c0*/  F2FP.TF32.F32.PACK_B R4, R4 ;  /* 0x00000004ff04723e */ /* 0x000fe200024050ff */
[C---:B------:R-:W-:Y:S01]  /*72d0*/  FFMA R9, R27.reuse, R2, R10 ;  /* 0x000000021b097223 */ /* 0x040fe2000000000a */
[----:B------:R-:W-:Y:S01]  /*72e0*/  F2FP.TF32.F32.PACK_B R5, R5 ;  /* 0x00000005ff05723e */ /* 0x000fe200024050ff */
[C---:B------:R-:W-:Y:S01]  /*72f0*/  FFMA R10, R27.reuse, R3, R11 ;  /* 0x000000031b0a7223 */ /* 0x040fe2000000000b */
[----:B------:R-:W-:Y:S01]  /*7300*/  F2FP.TF32.F32.PACK_B R6, R6 ;  /* 0x00000006ff06723e */ /* 0x000fe200024050ff */
[----:B------:R-:W-:Y:S01]  /*7310*/  FFMA R11, R27, R13, R12 ;  /* 0x0000000d1b0b7223 */ /* 0x000fe2000000000c */
[----:B------:R-:W-:Y:S01]  /*7320*/  F2FP.TF32.F32.PACK_B R7, R7 ;  /* 0x00000007ff07723e */ /* 0x000fe200024050ff */
[----:B------:R-:W-:Y:S01]  /*7330*/  IMAD.U32 R0, RZ, RZ, UR46 ;  /* 0x0000002eff007e24 */ /* 0x000fe2000f8e00ff */
[----:B------:R-:W-:Y:S02]  /*7340*/  F2FP.TF32.F32.PACK_B R8, R8 ;  /* 0x00000008ff08723e */ /* 0x000fe400024050ff */
[----:B------:R-:W-:Y:S01]  /*7350*/  F2FP.TF32.F32.PACK_B R9, R9 ;  /* 0x00000009ff09723e */ /* 0x000fe200024050ff */
[----:B------:R3:W-:Y:S01]  /*7360*/  STS.128 [R64+0x2020], R4 ;  /* 0x0020200440007388 */ /* 0x0007e20000000c00 */
[----:B------:R-:W-:Y:S02]  /*7370*/  F2FP.TF32.F32.PACK_B R10, R10 ;  /* 0x0000000aff0a723e */ /* 0x000fe400024050ff */
[----:B------:R-:W-:Y:S02]  /*7380*/  F2FP.TF32.F32.PACK_B R11, R11 ;  /* 0x0000000bff0b723e */ /* 0x000fe400024050ff */
[----:B------:R-:W-:Y:S02]  /*7390*/  @P6 LEA R0, R0, UR45, 0x3 ;  /* 0x0000002d00006c11 */ /* 0x000fe4000f8e18ff */
[----:B------:R-:W-:Y:S01]  /*73a0*/  @P6 SHF.L.U32 R2, R63, 0x1f, RZ ;  /* 0x0000001f3f026819 */ /* 0x000fe200000006ff */
[----:B------:R4:W-:Y:S02]  /*73b0*/  STS.128 [R60+0x2030], R8 ;  /* 0x002030083c007388 */ /* 0x0009e40000000c00 */
[----:B------:R-:W-:Y:S05]  /*73c0*/  @P6 VIADD R0, R0, 0xa0 ;  /* 0x000000a000006836 */ /* 0x000fea0000000000 */
[----:B-1----:R-:W-:Y:S01]  /*73d0*/  @P6 PRMT R0, R74, 0x654, R0 ;  /* 0x000006544a006816 */ /* 0x002fe20000000000 */
[----:B------:R-:W-:Y:S01]  /*73e0*/  @!PT LDS RZ, [RZ] ;  /* 0x00000000fffff984 */ /* 0x000fe20000000800 */
[----:B------:R-:W-:Y:S01]  /*73f0*/  @!PT LDS RZ, [RZ] ;  /* 0x00000000fffff984 */ /* 0x000fe20000000800 */
[----:B------:R-:W-:Y:S01]  /*7400*/  @!PT LDS RZ, [RZ] ;  /* 0x00000000fffff984 */ /* 0x000fe20000000800 */
[----:B------:R-:W-:Y:S01]  /*7410*/  @!PT LDS RZ, [RZ] ;  /* 0x00000000fffff984 */ /* 0x000fe20000000800 */
[----:B------:R1:W-:Y:S06]  /*7420*/  MEMBAR.ALL.CTA ;  /* 0x0000000000007992 */ /* 0x0003ec0000008000 */
[----:B-1----:R-:W1:Y:S01]  /*7430*/  FENCE.VIEW.ASYNC.S ;  /* 0x00000000000073c6 */ /* 0x002e620000000000 */
[----:B---3--:R-:W-:Y:S01]  /*7440*/  LEA R6, R71, UR45, 0x3 ;  /* 0x0000002d47067c11 */ /* 0x008fe2000f8e18ff */
[----:B-1----:R-:W-:Y:S06]  /*7450*/  BAR.SYNC.DEFER_BLOCKING 0x1, 0x80 ;  /* 0x0042000000007b1d */ /* 0x002fec0000010000 */
[----:B------:R-:W-:Y:S05]  /*7460*/  @P0 BRA `(.L_x_120) ;  /* 0x0000000000280947 */ /* 0x000fea0003800000 */
[----:B------:R-:W1:Y:S01]  /*7470*/  LDCU.64 UR6, c[0x0][0x348] ;  /* 0x00006900ff0677ac */ /* 0x000e620008000a00 */
[----:B------:R-:W-:Y:S02]  /*7480*/  UIADD3 UR9, UPT, UPT, UR49, 0x10, URZ ;  /* 0x0000001031097890 */ /* 0x000fe4000fffe0ff */
[----:B------:R-:W-:Y:S01]  /*7490*/  UIADD3 UR8, UPT, UPT, UR45, 0x2200, URZ ;  /* 0x000022002d087890 */ /* 0x000fe2000fffe0ff */
[----:B------:R-:W-:Y:S01]  /*74a0*/  UMOV UR10, UR50 ;  /* 0x00000032000a7c82 */ /* 0x000fe20008000000 */
[----:B------:R-:W-:Y:S01]  /*74b0*/  UMOV UR11, UR36 ;  /* 0x00000024000b7c82 */ /* 0x000fe20008000000 */
[----:B-1----:R-:W-:Y:S04]  /*74c0*/  UIADD3 UR4, UP0, UPT, UR6, 0x680, URZ ;  /* 0x0000068006047890 */ /* 0x002fe8000ff1e0ff */
[----:B------:R-:W-:Y:S09]  /*74d0*/  UIADD3.X UR5, UPT, UPT, URZ, UR7, URZ, UP0, !UPT ;  /* 0x00000007ff057290 */ /* 0x000ff200087fe4ff */
[----:B------:R1:W-:Y:S01]  /*74e0*/  UTMASTG.3D [UR8], [UR4] ;  /* 0x00000008040073b5 */ /* 0x0003e20008010000 */
[----:B------:R0:W-:Y:S01]  /*74f0*/  UTMACMDFLUSH ;  /* 0x00000000000079b7 */ /* 0x0001e20000000000 */
[----:B-1----:R-:W-:Y:S04]  /*7500*/  DEPBAR.LE SB0, 0x1 ;  /* 0x000080400000791a */ /* 0x002fe80000000000 */
.L_x_120:
[----:B------:R-:W-:Y:S05]  /*7510*/  BSYNC.RECONVERGENT B0 ;  /* 0x0000000000007941 */ /* 0x000fea0003800200 */
.L_x_119:
[----:B------:R-:W-:Y:S01]  /*7520*/  BAR.SYNC.DEFER_BLOCKING 0x1, 0x80 ;  /* 0x0042000000007b1d */ /* 0x000fe20000010000 */
[----:B------:R-:W-:Y:S04]  /*7530*/  UIADD3 UR4, UPT, UPT, UR46, 0x1, URZ ;  /* 0x000000012e047890 */ /* 0x000fe8000fffe0ff */
[----:B------:R-:W-:Y:S04]  /*7540*/  UISETP.NE.AND UP0, UPT, UR4, 0x4, UPT ;  /* 0x000000040400788c */ /* 0x000fe8000bf05270 */
[----:B------:R-:W-:Y:S01]  /*7550*/  USEL UR44, UR4, URZ, UP0 ;  /* 0x000000ff042c7287 */ /* 0x000fe20008000000 */
[----:B------:R1:W-:Y:S01]  /*7560*/  @P6 SYNCS.ARRIVE.TRANS64.RED.A1T0 RZ, [R0+URZ], RZ ;  /* 0x000000ff00ff69a7 */ /* 0x0003e200081004ff */
[----:B------:R-:W-:Y:S01]  /*7570*/  BSSY B1, `(.L_x_121) ;  /* 0x0000017000017945 */ /* 0x000fe20003800000 */
[----:B------:R-:W3:Y:S02]  /*7580*/  @P6 SYNCS.PHASECHK.TRANS64.TRYWAIT P0, [R6+URZ+0x80], R2 ;  /* 0x00008002060065a7 */ /* 0x000ee400080011ff */
[----:B---3--:R-:W-:Y:S01]  /*7590*/  @P6 SEL R72, RZ, 0x1, !P0 ;  /* 0x00000001ff486807 */ /* 0x008fe20004000000 */
[----:B-1----:R-:W-:Y:S06]  /*75a0*/  @!P6 BRA `(.L_x_122) ;  /* 0x00000000004ce947 */ /* 0x002fec0003800000 */
        /* <DEDUP_REMOVED lines=9> */
[----:B------:R-:W-:Y:S04]  /*7640*/  SHF.L.U32 R5, R63, 0x1f, RZ ;  /* 0x0000001f3f057819 */ /* 0x000fe800000006ff */
[----:B------:R-:W1:Y:S02]  /*7650*/  SYNCS.PHASECHK.TRANS64.TRYWAIT P0, [R6+URZ+0x80], R5 ;  /* 0x00008005060075a7 */ /* 0x000e6400080011ff */
[----:B-1----:R-:W-:Y:S05]  /*7660*/  @!P0 BRA `(.L_x_125) ;  /* 0x0000002000588947 */ /* 0x002fea0003800000 */
.L_x_124:
[----:B------:R-:W-:Y:S05]  /*7670*/  BSYNC B0 ;  /* 0x0000000000007941 */ /* 0x000fea0003800000 */
.L_x_123:
[----:B------:R-:W-:Y:S02]  /*7680*/  ISETP.NE.AND P0, PT, R73, RZ, PT ;  /* 0x000000ff4900720c */ /* 0x000fe40003f05270 */
[----:B------:R-:W-:Y:S11]  /*7690*/  IADD3 R71, PT, PT, R71, 0x1, RZ ;  /* 0x0000000147477810 */ /* 0x000ff60007ffe0ff */
[----:B------:R3:W1:Y:S04]  /*76a0*/  @P0 LDS.128 R44, [R4] ;  /* 0x00000000042c0984 */ /* 0x0006680000000c00 */
[----:B------:R3:W1:Y:S04]  /*76b0*/  @P0 LDS.128 R40, [R3+0x10] ;  /* 0x0000100003280984 */ /* 0x0006680000000c00 */
[----:B------:R3:W1:Y:S04]  /*76c0*/  @P0 LDS.128 R32, [R2+0x20] ;  /* 0x0000200002200984 */ /* 0x0006680000000c00 */
[----:B------:R3:W1:Y:S02]  /*76d0*/  @P0 LDS.128 R36, [R0+0x30] ;  /* 0x0000300000240984 */ /* 0x0006640000000c00 */
.L_x_122:
[----:B------:R-:W-:Y:S05]  /*76e0*/  BSYNC B1 ;  /* 0x0000000000017941 */ /* 0x000fea0003800000 */
.L_x_121:
[----:B---3--:R-:W-:Y:S05]  /*76f0*/  VIADD R0, R25, 0x20 ;  /* 0x0000002019007836 */ /* 0x008fea0000000000 */
[----:B------:R-:W-:Y:S04]  /*7700*/  SHF.R.U32.HI R0, RZ, 0x15, R0 ;  /* 0x00000015ff007819 */ /* 0x000fe80000011600 */
[----:B------:R-:W-:Y:S11]  /*7710*/  LOP3.LUT P0, RZ, R0, 0x3, R53, 0x48, !PT ;  /* 0x0000000300ff7812 */ /* 0x000ff60007804835 */
[----:B------:R-:W-:Y:S02]  /*7720*/  @!UPT UIADD3 URZ, UPT, UPT, URZ, URZ, URZ ;  /* 0x000000fffffff290 */ /* 0x000fe4000fffe0ff */
[----:B------:R-:W-:Y:S05]  /*7730*/  @!P0 BRA `(.L_x_126) ;  /* 0x0000000000408947 */ /* 0x000fea0003800000 */
[----:B------:R-:W1:Y:S01]  /*7740*/  LDCU.64 UR8, c[0x4][0x70] ;  /* 0x01000e00ff0877ac */ /* 0x000e620008000a00 */
[----:B------:R-:W-:Y:S01]  /*7750*/  MOV R3, 0x0 ;  /* 0x0000000000037802 */ /* 0x000fe20000000f00 */
[----:B------:R-:W-:Y:S02]  /*7760*/  HFMA2 R12, -RZ, RZ, 0, 5.9604644775390625e-08 ;  /* 0x00000001ff0c7431 */ /* 0x000fe400000001ff */
[----:B----4-:R-:W-:Y:S02]  /*7770*/  IMAD.MOV.U32 R8, RZ, RZ, 0x192 ;  /* 0x00000192ff087424 */ /* 0x010fe400078e00ff */
[----:B------:R-:W-:Y:S01]  /*7780*/  IMAD.MOV.U32 R13, RZ, RZ, RZ ;  /* 0x000000ffff0d7224 */ /* 0x000fe200078e00ff */
[----:B------:R-:W3:Y:S01]  /*7790*/  LDCU.64 UR6, c[0x4][0x78] ;  /* 0x01000f00ff0677ac */ /* 0x000ee20008000a00 */
[----:B------:R-:W4:Y:S01]  /*77a0*/  LDC.64 R2, c[0x4][R3] ;  /* 0x0100000003027b82 */ /* 0x000f220000000a00 */
        /* <DEDUP_REMOVED lines=9> */
.L_x_126:
[----:B-1----:R-:W-:Y:S01]  /*7840*/  LOP3.LUT R3, R44, 0xffffe000, RZ, 0xc0, !PT ;  /* 0xffffe0002c037812 */ /* 0x002fe200078ec0ff */
[----:B------:R-:W-:Y:S05]  /*7850*/  WARPSYNC.ALL ;  /* 0x0000000000007948 */ /* 0x000fea0003800000 */
[----:B------:R-:W-:Y:S01]  /*7860*/  R2UR UR4, R25 ;  /* 0x00000000190472ca */ /* 0x000fe200000e0000 */
[----:B------:R-:W-:Y:S01]  /*7870*/  BSSY.RECONVERGENT B0, `(.L_x_127) ;  /* 0x000005f000007945 */ /* 0x000fe20003800200 */
[----:B------:R-:W-:Y:S02]  /*7880*/  LOP3.LUT R20, R40, 0xffffe000, RZ, 0xc0, !PT ;  /* 0xffffe00028147812 */ /* 0x000fe400078ec0ff */
[----:B------:R-:W-:Y:S02]  /*7890*/  LOP3.LUT R21, R41, 0xffffe000, RZ, 0xc0, !PT ;  /* 0xffffe00029157812 */ /* 0x000fe400078ec0ff */
[----:B------:R-:W-:Y:S02]  /*78a0*/  LOP3.LUT R26, R42, 0xffffe000, RZ, 0xc0, !PT ;  /* 0xffffe0002a1a7812 */ /* 0x000fe400078ec0ff */
[----:B------:R-:W-:Y:S02]  /*78b0*/  ISETP.NE.AND P6, PT, R69, RZ, PT ;  /* 0x000000ff4500720c */ /* 0x000fe40003fc5270 */
[----:B------:R-:W-:Y:S03]  /*78c0*/  ISETP.NE.AND P0, PT, R68, RZ, PT ;  /* 0x000000ff4400720c */ /* 0x000fe60003f05270 */
[----:B----4-:R-:W1:Y:S02]  /*78d0*/  LDTM.x16 R4, tmem[UR4+0x20] ;  /* 0x00002004000479ee */ /* 0x010e640008240000 */
[C---:B-1----:R-:W-:Y:S01]  /*78e0*/  FMUL R0, R24.reuse, R4 ;  /* 0x0000000418007220 */ /* 0x042fe20000400000 */
        /* <DEDUP_REMOVED lines=13> */
[C---:B------:R-:W-:Y:S01]  /*79c0*/  FFMA R31, R27.reuse, R4, R2 ;  /* 0x000000041b1f7223 */ /* 0x040fe20000000002 */
[C---:B------:R-:W-:Y:S01]  /*79d0*/  FMUL R2, R24.reuse, R9 ;  /* 0x0000000918027220 */ /* 0x040fe20000400000 */
[C---:B------:R-:W-:Y:S01]  /*79e0*/  FMUL R9, R24.reuse, R16 ;  /* 0x0000001018097220 */ /* 0x040fe20000400000 */
[----:B------:R-:W-:Y:S01]  /*79f0*/  F2FP.TF32.F32.PACK_B R30, R30 ;  /* 0x0000001eff1e723e */ /* 0x000fe200024050ff */
[----:B------:R-:W-:Y:S01]  /*7a00*/  FFMA R16, R27, R20, R0 ;  /* 0x000000141b107223 */ /* 0x000fe20000000000 */
[----:B------:R-:W-:Y:S01]  /*7a10*/  LOP3.LUT R0, R43, 0xffffe000, RZ, 0xc0, !PT ;  /* 0xffffe0002b007812 */ /* 0x000fe200078ec0ff */
[C---:B------:R-:W-:Y:S01]  /*7a20*/  FMUL R3, R24.reuse, R10 ;  /* 0x0000000a18037220 */ /* 0x040fe20000400000 */
[----:B------:R-:W-:Y:S01]  /*7a30*/  F2FP.TF32.F32.PACK_B R31, R31 ;  /* 0x0000001fff1f723e */ /* 0x000fe200024050ff */
[C---:B------:R-:W-:Y:S01]  /*7a40*/  FMUL R4, R24.reuse, R11 ;  /* 0x0000000b18047220 */ /* 0x040fe20000400000 */
[----:B------:R-:W-:Y:S01]  /*7a50*/  F2FP.TF32.F32.PACK_B R16, R16 ;  /* 0x00000010ff10723e */ /* 0x000fe200024050ff */
[----:B------:R-:W-:Y:S01]  /*7a60*/  FMUL R10, R24, R17 ;  /* 0x00000011180a7220 */ /* 0x000fe20000400000 */
[C---:B------:R-:W-:Y:S01]  /*7a70*/  FFMA R17, R27.reuse, R21, R2 ;  /* 0x000000151b117223 */ /* 0x040fe20000000002 */
[----:B------:R-:W-:Y:S01]  /*7a80*/  LOP3.LUT R2, R32, 0xffffe000, RZ, 0xc0, !PT ;  /* 0xffffe00020027812 */ /* 0x000fe200078ec0ff */
[----:B------:R1:W-:Y:S01]  /*7a90*/  STS.128 [R66+0x4000], R28 ;  /* 0x0040001c42007388 */ /* 0x0003e20000000c00 */
[C---:B------:R-:W-:Y:S01]  /*7aa0*/  FMUL R11, R24.reuse, R18 ;  /* 0x00000012180b7220 */ /* 0x040fe20000400000 */
[----:B------:R-:W-:Y:S01]  /*7ab0*/  FFMA R18, R27, R26, R3 ;  /* 0x0000001a1b127223 */ /* 0x000fe20000000003 */
[----:B------:R-:W-:Y:S01]  /*7ac0*/  LOP3.LUT R3, R33, 0xffffe000, RZ, 0xc0, !PT ;  /* 0xffffe00021037812 */ /* 0x000fe200078ec0ff */
[C---:B------:R-:W-:Y:S01]  /*7ad0*/  FMUL R12, R24.reuse, R19 ;  /* 0x00000013180c7220 */ /* 0x040fe20000400000 */
[----:B------:R-:W-:Y:S01]  /*7ae0*/  F2FP.TF32.F32.PACK_B R17, R17 ;  /* 0x00000011ff11723e */ /* 0x000fe200024050ff */
[----:B------:R-:W-:Y:S01]  /*7af0*/  FFMA R19, R27, R0, R4 ;  /* 0x000000001b137223 */ /* 0x000fe20000000004 */
[----:B------:R-:W-:Y:S01]  /*7b00*/  F2FP.TF32.F32.PACK_B R18, R18 ;  /* 0x00000012ff12723e */ /* 0x000fe200024050ff */
[----:B------:R-:W-:Y:S01]  /*7b10*/  FMUL R6, R24, R13 ;  /* 0x0000000d18067220 */ /* 0x000fe20000400000 */
[----:B------:R-:W-:Y:S01]  /*7b20*/  LOP3.LUT R13, R34, 0xffffe000, RZ, 0xc0, !PT ;  /* 0xffffe000220d7812 */ /* 0x000fe200078ec0ff */
[C---:B------:R-:W-:Y:S01]  /*7b30*/  FMUL R7, R24.reuse, R14 ;  /* 0x0000000e18077220 */ /* 0x040fe20000400000 */
[----:B------:R-:W-:Y:S01]  /*7b40*/  LOP3.LUT R14, R35, 0xffffe000, RZ, 0xc0, !PT ;  /* 0xffffe000230e7812 */ /* 0x000fe200078ec0ff */
[----:B------:R-:W-:Y:S01]  /*7b50*/  FMUL R8, R24, R15 ;  /* 0x0000000f18087220 */ /* 0x000fe20000400000 */
[----:B------:R-:W-:Y:S01]  /*7b60*/  F2FP.TF32.F32.PACK_B R19, R19 ;  /* 0x00000013ff13723e */ /* 0x000fe200024050ff */
[C---:B------:R-:W-:Y:S01]  /*7b70*/  FFMA R4, R27.reuse, R2, R5 ;  /* 0x000000021b047223 */ /* 0x040fe20000000005 */
[C---:B------:R-:W-:Y:S01]  /*7b80*/  FFMA R5, R27.reuse, R3, R6 ;  /* 0x000000031b057223 */ /* 0x040fe20000000006 */
[C---:B------:R-:W-:Y:S01]  /*7b90*/  FFMA R6, R27.reuse, R13, R7 ;  /* 0x0000000d1b067223 */ /* 0x040fe20000000007 */
[----:B------:R-:W-:Y:S01]  /*7ba0*/  FFMA R7, R27, R14, R8 ;  /* 0x0000000e1b077223 */ /* 0x000fe20000000008 */
[----:B------:R1:W-:Y:S01]  /*7bb0*/  STS.128 [R65+0x4010], R16 ;  /* 0x0040101041007388 */ /* 0x0003e20000000c00 */
[----:B------:R-:W-:Y:S01]  /*7bc0*/  LOP3.LUT R0, R36, 0xffffe000, RZ, 0xc0, !PT ;  /* 0xffffe00024007812 */ /* 0x000fe200078ec0ff */
[----:B------:R-:W-:Y:S01]  /*7bd0*/  IMAD.U32 R14, RZ, RZ, UR44 ;  /* 0x0000002cff0e7e24 */ /* 0x000fe2000f8e00ff */
[----:B------:R-:W-:Y:S02]  /*7be0*/  LOP3.LUT R2, R37, 0xffffe000, RZ, 0xc0, !PT ;  /* 0xffffe00025027812 */ /* 0x000fe400078ec0ff */
        /* <DEDUP_REMOVED lines=14> */
[----:B------:R-:W-:Y:S02]  /*7cd0*/  F2FP.TF32.F32.PACK_B R11, R11 ;  /* 0x0000000bff0b723e */ /* 0x000fe400024050ff */
[----:B------:R-:W-:Y:S02]  /*7ce0*/  @P6 LEA R14, R14, UR45, 0x3 ;  /* 0x0000002d0e0e6c11 */ /* 0x000fe4000f8e18ff */
[----:B------:R-:W-:Y:S01]  /*7cf0*/  LEA R0, R71, UR45, 0x3 ;  /* 0x0000002d47007c11 */ /* 0x000fe2000f8e18ff */
[----:B------:R1:W-:Y:S01]  /*7d00*/  STS.128 [R60+0x4030], R8 ;  /* 0x004030083c007388 */ /* 0x0003e20000000c00 */
[----:B------:R-:W-:Y:S01]  /*7d10*/  @P6 SHF.L.U32 R2, R63, 0x1f, RZ ;  /* 0x0000001f3f026819 */ /* 0x000fe200000006ff */
[----:B------:R-:W-:Y:S05]  /*7d20*/  @P6 VIADD R14, R14, 0xa0 ;  /* 0x000000a00e0e6836 */ /* 0x000fea0000000000 */
[----:B------:R-:W-:Y:S01]  /*7d30*/  @P6 PRMT R14, R74, 0x654, R14 ;  /* 0x000006544a0e6816 */ /* 0x000fe2000000000e */
[----:B------:R-:W-:Y:S01]  /*7d40*/  @!PT LDS RZ, [RZ] ;  /* 0x00000000fffff984 */ /* 0x000fe20000000800 */
[----:B------:R-:W-:Y:S01]  /*7d50*/  @!PT LDS RZ, [RZ] ;  /* 0x00000000fffff984 */ /* 0x000fe20000000800 */
[----:B------:R-:W-:Y:S01]  /*7d60*/  @!PT LDS RZ, [RZ] ;  /* 0x00000000fffff984 */ /* 0x000fe20000000800 */
[----:B------:R-:W-:Y:S01]  /*7d70*/  @!PT LDS RZ, [RZ] ;  /* 0x00000000fffff984 */ /* 0x000fe20000000800 */
[----:B------:R3:W-:Y:S06]  /*7d80*/  MEMBAR.ALL.CTA ;  /* 0x0000000000007992 */ /* 0x0007ec0000008000 */
[----:B---3--:R-:W3:Y:S02]  /*7d90*/  FENCE.VIEW.ASYNC.S ;  /* 0x00000000000073c6 */ /* 0x008ee40000000000 */
[----:B---3--:R-:W-:Y:S06]  /*7da0*/  BAR.SYNC.DEFER_BLOCKING 0x1, 0x80 ;  /* 0x0042000000007b1d */ /* 0x008fec0000010000 */
[----:B------:R-:W-:Y:S05]  /*7db0*/  @P0 BRA `(.L_x_128) ;  /* 0x0000000000280947 */ /* 0x000fea0003800000 */
[----:B------:R-:W3:Y:S01]  /*7dc0*/  LDCU.64 UR6, c[0x0][0x348] ;  /* 0x00006900ff0677ac */ /* 0x000ee20008000a00 */
[----:B------:R-:W-:Y:S02]  /*7dd0*/  UIADD3 UR9, UPT, UPT, UR49, 0x20, URZ ;  /* 0x0000002031097890 */ /* 0x000fe4000fffe0ff */
[----:B------:R-:W-:Y:S01]  /*7de0*/  UIADD3 UR8, UPT, UPT, UR45, 0x4200, URZ ;  /* 0x000042002d087890 */ /* 0x000fe2000fffe0ff */
[----:B------:R-:W-:Y:S01]  /*7df0*/  UMOV UR10, UR50 ;  /* 0x00000032000a7c82 */ /* 0x000fe20008000000 */
[----:B------:R-:W-:Y:S01]  /*7e00*/  UMOV UR11, UR36 ;  /* 0x00000024000b7c82 */ /* 0x000fe20008000000 */
[----:B---3--:R-:W-:Y:S04]  /*7e10*/  UIADD3 UR4, UP0, UPT, UR6, 0x680, URZ ;  /* 0x0000068006047890 */ /* 0x008fe8000ff1e0ff */
[----:B------:R-:W-:Y:S09]  /*7e20*/  UIADD3.X UR5, UPT, UPT, URZ, UR7, URZ, UP0, !UPT ;  /* 0x00000007ff057290 */ /* 0x000ff200087fe4ff */
[----:B------:R3:W-:Y:S01]  /*7e30*/  UTMASTG.3D [UR8], [UR4] ;  /* 0x00000008040073b5 */ /* 0x0007e20008010000 */
[----:B------:R0:W-:Y:S01]  /*7e40*/  UTMACMDFLUSH ;  /* 0x00000000000079b7 */ /* 0x0001e20000000000 */
[----:B---3--:R-:W-:Y:S04]  /*7e50*/  DEPBAR.LE SB0, 0x1 ;  /* 0x000080400000791a */ /* 0x008fe80000000000 */
.L_x_128:
[----:B------:R-:W-:Y:S05]  /*7e60*/  BSYNC.RECONVERGENT B0 ;  /* 0x0000000000007941 */ /* 0x000fea0003800200 */
.L_x_127:
[----:B------:R-:W-:Y:S01]  /*7e70*/  BAR.SYNC.DEFER_BLOCKING 0x1, 0x80 ;  /* 0x0042000000007b1d */ /* 0x000fe20000010000 */
[----:B------:R-:W-:Y:S04]  /*7e80*/  UIADD3 UR4, UPT, UPT, UR44, 0x1, URZ ;  /* 0x000000012c047890 */ /* 0x000fe8000fffe0ff */
[----:B------:R-:W-:Y:S04]  /*7e90*/  UISETP.NE.AND UP0, UPT, UR4, 0x4, UPT ;  /* 0x000000040400788c */ /* 0x000fe8000bf05270 */
[----:B------:R-:W-:Y:S01]  /*7ea0*/  USEL UR46, UR4, URZ, UP0 ;  /* 0x000000ff042e7287 */ /* 0x000fe20008000000 */
[----:B------:R3:W-:Y:S01]  /*7eb0*/  @P6 SYNCS.ARRIVE.TRANS64.RED.A1T0 RZ, [R14+URZ], RZ ;  /* 0x000000ff0eff69a7 */ /* 0x0007e200081004ff */
[----:B------:R-:W-:Y:S01]  /*7ec0*/  BSSY B1, `(.L_x_129) ;  /* 0x0000017000017945 */ /* 0x000fe20003800000 */
[----:B------:R-:W4:Y:S02]  /*7ed0*/  @P6 SYNCS.PHASECHK.TRANS64.TRYWAIT P0, [R0+URZ+0x80], R2 ;  /* 0x00008002000065a7 */ /* 0x000f2400080011ff */
[----:B----4-:R-:W-:Y:S01]  /*7ee0*/  @P6 SEL R72, RZ, 0x1, !P0 ;  /* 0x00000001ff486807 */ /* 0x010fe20004000000 */
[----:B---3--:R-:W-:Y:S06]  /*7ef0*/  @!P6 BRA `(.L_x_130) ;  /* 0x00000000004ce947 */ /* 0x008fec0003800000 */
[----:B------:R-:W-:Y:S01]  /*7f00*/  ISETP.NE.AND P0, PT, R72, RZ, PT ;  /* 0x000000ff4800720c */ /* 0x000fe20003f05270 */
[----:B------:R-:W-:Y:S01]  /*7f10*/  BSSY B0, `(.L_x_131) ;  /* 0x000000b000007945 */ /* 0x000fe20003800000 */
[----:B------:R-:W-:Y:S11]  /*7f20*/  ISETP.NE.AND P1, PT, R73, RZ, PT ;  /* 0x000000ff4900720c */ /* 0x000ff60003f25270 */
[----:B------:R-:W-:Y:S02]  /*7f30*/  @!UPT UIADD3 URZ, UPT, UPT, URZ, URZ, URZ ;  /* 0x000000fffffff290 */ /* 0x000fe4000fffe0ff */
[C---:B-1----:R-:W-:Y:S01]  /*7f40*/  @P1 IMAD R4, R71.reuse, 0x2000, R66 ;  /* 0x0000200047041824 */ /* 0x042fe200078e0242 */
[C---:B------:R-:W-:Y:S01]  /*7f50*/  @P1 LEA R2, R71.reuse, R64, 0xd ;  /* 0x0000004047021211 */ /* 0x040fe200078e68ff */
[C---:B------:R-:W-:Y:S02]  /*7f60*/  @P1 IMAD R3, R71.reuse, 0x2000, R65 ;  /* 0x0000200047031824 */ /* 0x040fe400078e0241 */
[----:B------:R-:W-:Y:S01]  /*7f70*/  @P1 IMAD R71, R71, 0x2000, R60 ;  /* 0x0000200047471824 */ /* 0x000fe200078e023c */
[----:B------:R-:W-:Y:S06]  /*7f80*/  @P0 BRA `(.L_x_132) ;  /* 0x00000000000c0947 */ /* 0x000fec0003800000 */
[----:B------:R-:W-:Y:S04]  /*7f90*/  SHF.L.U32 R5, R63, 0x1f, RZ ;  /* 0x0000001f3f057819 */ /* 0x000fe800000006ff */
[----:B------:R-:W1:Y:S02]  /*7fa0*/  SYNCS.PHASECHK.TRANS64.TRYWAIT P0, [R0+URZ+0x80], R5 ;  /* 0x00008005000075a7 */ /* 0x000e6400080011ff */
[----:B-1----:R-:W-:Y:S05]  /*7fb0*/  @!P0 BRA `(.L_x_133) ;  /* 0x0000001800188947 */ /* 0x002fea0003800000 */
.L_x_132:
[----:B------:R-:W-:Y:S05]  /*7fc0*/  BSYNC B0 ;  /* 0x0000000000007941 */ /* 0x000fea0003800000 */
.L_x_131:
[----:B------:R-:W-:Y:S11]  /*7fd0*/  ISETP.NE.AND P0, PT, R73, RZ, PT ;  /* 0x000000ff4900720c */ /* 0x000ff60003f05270 */
[----:B------:R-:W-:Y:S02]  /*7fe0*/  @!UPT UIADD3 URZ, UPT, UPT, URZ, URZ, URZ ;  /* 0x000000fffffff290 */ /* 0x000fe4000fffe0ff */
[----:B------:R3:W4:Y:S04]  /*7ff0*/  @P0 LDS.128 R44, [R4] ;  /* 0x00000000042c0984 */ /* 0x0007280000000c00 */
[----:B------:R3:W1:Y:S04]  /*8000*/  @P0 LDS.128 R40, [R3+0x10] ;  /* 0x0000100003280984 */ /* 0x0006680000000c00 */
[----:B------:R3:W1:Y:S04]  /*8010*/  @P0 LDS.128 R32, [R2+0x20] ;  /* 0x0000200002200984 */ /* 0x0006680000000c00 */
[----:B------:R3:W1:Y:S02]  /*8020*/  @P0 LDS.128 R36, [R71+0x30] ;  /* 0x0000300047240984 */ /* 0x0006640000000c00 */
.L_x_130:
[----:B------:R-:W-:Y:S05]  /*8030*/  BSYNC B1 ;  /* 0x0000000000017941 */ /* 0x000fea0003800000 */
.L_x_129:
        /* <DEDUP_REMOVED lines=21> */
.L_x_134:
[----:B------:R-:W-:Y:S01]  /*8190*/  ISETP.NE.AND P0, PT, R68, RZ, PT ;  /* 0x000000ff4400720c */ /* 0x000fe20003f05270 */
[----:B------:R-:W-:Y:S05]  /*81a0*/  WARPSYNC.ALL ;  /* 0x0000000000007948 */ /* 0x000fea0003800000 */
[----:B------:R-:W-:Y:S01]  /*81b0*/  R2UR UR4, R25 ;  /* 0x00000000190472ca */ /* 0x000fe200000e0000 */
[----:B------:R-:W1:Y:S01]  /*81c0*/  S2UR UR5, SR_CgaCtaId ;  /* 0x00000000000579c3 */ /* 0x000e620000008800 */
[----:B----4-:R-:W-:Y:S01]  /*81d0*/  LOP3.LUT R0, R44, 0xffffe000, RZ, 0xc0, !PT ;  /* 0xffffe0002c007812 */ /* 0x010fe200078ec0ff */
[----:B------:R-:W-:Y:S01]  /*81e0*/  BSSY.RECONVERGENT B0, `(.L_x_135) ;  /* 0x000005c000007945 */ /* 0x000fe20003800200 */
[----:B---3--:R-:W-:Y:S02]  /*81f0*/  LOP3.LUT R2, R45, 0xffffe000, RZ, 0xc0, !PT ;  /* 0xffffe0002d027812 */ /* 0x008fe400078ec0ff */
[----:B------:R-:W-:Y:S02]  /*8200*/  LOP3.LUT R3, R46, 0xffffe000, RZ, 0xc0, !PT ;  /* 0xffffe0002e037812 */ /* 0x000fe400078ec0ff */
[----:B------:R-:W-:Y:S02]  /*8210*/  LOP3.LUT R20, R47, 0xffffe000, RZ, 0xc0, !PT ;  /* 0xffffe0002f147812 */ /* 0x000fe400078ec0ff */
[----:B------:R-:W-:Y:S02]  /*8220*/  LOP3.LUT R21, R40, 0xffffe000, RZ, 0xc0, !PT ;  /* 0xffffe00028157812 */ /* 0x000fe400078ec0ff */
[----:B------:R-:W-:Y:S01]  /*8230*/  LOP3.LUT R25, R41, 0xffffe000, RZ, 0xc0, !PT ;  /* 0xffffe00029197812 */ /* 0x000fe200078ec0ff */
[----:B------:R-:W3:Y:S01]  /*8240*/  LDTM.x16 R4, tmem[UR4+0x30] ;  /* 0x00003004000479ee */ /* 0x000ee20008240000 */
[----:B------:R-:W-:Y:S01]  /*8250*/  R2UR UR4, R70 ;  /* 0x00000000460472ca */ /* 0x000fe200000e0000 */
[----:B------:R-:W-:Y:S01]  /*8260*/  NOP ;  /* 0x0000000000007918 */ /* 0x000fe20000000000 */
[----:B------:R-:W-:Y:S02]  /*8270*/  LOP3.LUT R26, R42, 0xffffe000, RZ, 0xc0, !PT ;  /* 0xffffe0002a1a7812 */ /* 0x000fe400078ec0ff */
[----:B------:R-:W-:Y:S02]  /*8280*/  LOP3.LUT R28, R43, 0xffffe000, RZ, 0xc0, !PT ;  /* 0xffffe0002b1c7812 */ /* 0x000fe400078ec0ff */
[----:B------:R-:W-:Y:S02]  /*8290*/  LOP3.LUT R29, R32, 0xffffe000, RZ, 0xc0, !PT ;  /* 0xffffe000201d7812 */ /* 0x000fe400078ec0ff */
[----:B------:R-:W-:Y:S02]  /*82a0*/  LOP3.LUT R30, R33, 0xffffe000, RZ, 0xc0, !PT ;  /* 0xffffe000211e7812 */ /* 0x000fe400078ec0ff */
[----:B------:R-:W-:Y:S02]  /*82b0*/  LOP3.LUT R31, R34, 0xffffe000, RZ, 0xc0, !PT ;  /* 0xffffe000221f7812 */ /* 0x000fe400078ec0ff */
[----:B------:R-:W-:Y:S01]  /*82c0*/  LOP3.LUT R32, R35, 0xffffe000, RZ, 0xc0, !PT ;  /* 0xffffe00023207812 */ /* 0x000fe200078ec0ff */
[----:B------:R-:W-:Y:S01]  /*82d0*/  UIADD3 UR4, UPT, UPT, UR4, 0x110, URZ ;  /* 0x0000011004047890 */ /* 0x000fe2000fffe0ff */
[----:B------:R-:W-:Y:S02]  /*82e0*/  LOP3.LUT R33, R36, 0xffffe000, RZ, 0xc0, !PT ;  /* 0xffffe00024217812 */ /* 0x000fe400078ec0ff */
[----:B------:R-:W-:Y:S02]  /*82f0*/  LOP3.LUT R34, R37, 0xffffe000, RZ, 0xc0, !PT ;  /* 0xffffe00025227812 */ /* 0x000fe400078ec0ff */
[----:B------:R-:W-:Y:S02]  /*8300*/  LOP3.LUT R35, R38, 0xffffe000, RZ, 0xc0, !PT ;  /* 0xffffe00026237812 */ /* 0x000fe400078ec0ff */
[----:B------:R-:W-:Y:S01]  /*8310*/  LOP3.LUT R36, R39, 0xffffe000, RZ, 0xc0, !PT ;  /* 0xffffe00027247812 */ /* 0x000fe200078ec0ff */
[C---:B---3--:R-:W-:Y:S01]  /*8320*/  FMUL R4, R24.reuse, R4 ;  /* 0x0000000418047220 */ /* 0x048fe20000400000 */
[C---:B------:R-:W-:Y:S01]  /*8330*/  FMUL R5, R24.reuse, R5 ;  /* 0x0000000518057220 */ /* 0x040fe20000400000 */
[C---:B------:R-:W-:Y:S01]  /*8340*/  FMUL R6, R24.reuse, R6 ;  /* 0x0000000618067220 */ /* 0x040fe20000400000 */
[C---:B------:R-:W-:Y:S01]  /*8350*/  FMUL R7, R24.reuse, R7 ;  /* 0x0000000718077220 */ /* 0x040fe20000400000 */
[C---:B------:R-:W-:Y:S01]  /*8360*/  FFMA R4, R27.reuse, R0, R4 ;  /* 0x000000001b047223 */ /* 0x040fe20000000004 */
[C---:B------:R-:W-:Y:S01]  /*8370*/  FFMA R5, R27.reuse, R2, R5 ;  /* 0x000000021b057223 */ /* 0x040fe20000000005 */
[C---:B------:R-:W-:Y:S01]  /*8380*/  FFMA R6, R27.reuse, R3, R6 ;  /* 0x000000031b067223 */ /* 0x040fe20000000006 */
[C---:B------:R-:W-:Y:S01]  /*8390*/  FFMA R7, R27.reuse, R20, R7 ;  /* 0x000000141b077223 */ /* 0x040fe20000000007 */
[----:B-1----:R-:W-:Y:S01]  /*83a0*/  UPRMT UR4, UR5, 0x654, UR4 ;  /* 0x0000065405047896 */ /* 0x002fe20008000004 */
[C---:B------:R-:W-:Y:S01]  /*83b0*/  FMUL R8, R24.reuse, R8 ;  /* 0x0000000818087220 */ /* 0x040fe20000400000 */
[C---:B------:R-:W-:Y:S01]  /*83c0*/  FMUL R9, R24.reuse, R9 ;  /* 0x0000000918097220 */ /* 0x040fe20000400000 */
[C---:B------:R-:W-:Y:S01]  /*83d0*/  FMUL R10, R24.reuse, R10 ;  /* 0x0000000a180a7220 */ /* 0x040fe20000400000 */
[C---:B------:R-:W-:Y:S01]  /*83e0*/  FMUL R11, R24.reuse, R11 ;  /* 0x0000000b180b7220 */ /* 0x040fe20000400000 */
[----:B------:R-:W-:Y:S01]  /*83f0*/  F2FP.TF32.F32.PACK_B R4, R4 ;  /* 0x00000004ff04723e */ /* 0x000fe200024050ff */
[C---:B------:R-:W-:Y:S01]  /*8400*/  FFMA R8, R27.reuse, R21, R8 ;  /* 0x000000151b087223 */ /* 0x040fe20000000008 */
[----:B------:R-:W-:Y:S01]  /*8410*/  F2FP.TF32.F32.PACK_B R5, R5 ;  /* 0x00000005ff05723e */ /* 0x000fe200024050ff */
[C---:B------:R-:W-:Y:S01]  /*8420*/  FFMA R9, R27.reuse, R25, R9 ;  /* 0x000000191b097223 */ /* 0x040fe20000000009 */
[----:B------:R-:W-:Y:S01]  /*8430*/  F2FP.TF32.F32.PACK_B R6, R6 ;  /* 0x00000006ff06723e */ /* 0x000fe200024050ff */
[C---:B------:R-:W-:Y:S01]  /*8440*/  FFMA R10, R27.reuse, R26, R10 ;  /* 0x0000001a1b0a7223 */ /* 0x040fe2000000000a */
[----:B------:R-:W-:Y:S01]  /*8450*/  F2FP.TF32.F32.PACK_B R7, R7 ;  /* 0x00000007ff07723e */ /* 0x000fe200024050ff */
[C---:B------:R-:W-:Y:S01]  /*8460*/  FFMA R11, R27.reuse, R28, R11 ;  /* 0x0000001c1b0b7223 */ /* 0x040fe2000000000b */
[C---:B------:R-:W-:Y:S01]  /*8470*/  FMUL R12, R24.reuse, R12 ;  /* 0x0000000c180c7220 */ /* 0x040fe20000400000 */
[----:B------:R-:W-:Y:S01]  /*8480*/  SYNCS.ARRIVE.TRANS64.RED.A1T0 RZ, [UR4], RZ ;  /* 0x000000ffffff79a7 */ /* 0x000fe20008100404 */
[----:B------:R-:W-:Y:S01]  /*8490*/  F2FP.TF32.F32.PACK_B R8, R8 ;  /* 0x00000008ff08723e */ /* 0x000fe200024050ff */
[----:B------:R1:W-:Y:S01]  /*84a0*/  STS.128 [R66+0x6000], R4 ;  /* 0x0060000442007388 */ /* 0x0003e20000000c00 */
        /* <DEDUP_REMOVED lines=9> */
[C---:B------:R-:W-:Y:S01]  /*8540*/  FFMA R15, R27.reuse, R32, R15 ;  /* 0x000000201b0f7223 */ /* 0x040fe2000000000f */
[C---:B------:R-:W-:Y:S01]  /*8550*/  FMUL R16, R24.reuse, R16 ;  /* 0x0000001018107220 */ /* 0x040fe20000400000 */
[----:B------:R-:W-:Y:S01]  /*8560*/  F2FP.TF32.F32.PACK_B R12, R12 ;  /* 0x0000000cff0c723e */ /* 0x000fe200024050ff */
[----:B------:R1:W-:Y:S01]  /*8570*/  STS.128 [R65+0x6010], R8 ;  /* 0x0060100841007388 */ /* 0x0003e20000000c00 */
[C---:B------:R-:W-:Y:S01]  /*8580*/  FMUL R17, R24.reuse, R17 ;  /* 0x0000001118117220 */ /* 0x040fe20000400000 */
[C---:B------:R-:W-:Y:S01]  /*8590*/  FMUL R18, R24.reuse, R18 ;  /* 0x0000001218127220 */ /* 0x040fe20000400000 */
[----:B------:R-:W-:Y:S01]  /*85a0*/  FMUL R19, R24, R19 ;  /* 0x0000001318137220 */ /* 0x000fe20000400000 */
[----:B------:R-:W-:Y:S01]  /*85b0*/  F2FP.TF32.F32.PACK_B R13, R13 ;  /* 0x0000000dff0d723e */ /* 0x000fe200024050ff */
[C---:B------:R-:W-:Y:S01]  /*85c0*/  FFMA R16, R27.reuse, R33, R16 ;  /* 0x000000211b107223 */ /* 0x040fe20000000010 */
[----:B------:R-:W-:Y:S01]  /*85d0*/  F2FP.TF32.F32.PACK_B R14, R14 ;  /* 0x0000000eff0e723e */ /* 0x000fe200024050ff */
[C---:B------:R-:W-:Y:S01]  /*85e0*/  FFMA R17, R27.reuse, R34, R17 ;  /* 0x000000221b117223 */ /* 0x040fe20000000011 */
[----:B------:R-:W-:Y:S01]  /*85f0*/  F2FP.TF32.F32.PACK_B R15, R15 ;  /* 0x0000000fff0f723e */ /* 0x000fe200024050ff */
[C---:B------:R-:W-:Y:S01]  /*8600*/  FFMA R18, R27.reuse, R35, R18 ;  /* 0x000000231b127223 */ /* 0x040fe20000000012 */
[----:B------:R-:W-:Y:S01]  /*8610*/  FFMA R19, R27, R36, R19 ;  /* 0x000000241b137223 */ /* 0x000fe20000000013 */
[----:B------:R-:W-:Y:S02]  /*8620*/  F2FP.TF32.F32.PACK_B R16, R16 ;  /* 0x00000010ff10723e */ /* 0x000fe400024050ff */
[----:B------:R1:W-:Y:S01]  /*8630*/  STS.128 [R64+0x6020], R12 ;  /* 0x0060200c40007388 */ /* 0x0003e20000000c00 */
[----:B------:R-:W-:Y:S02]  /*8640*/  F2FP.TF32.F32.PACK_B R17, R17 ;  /* 0x00000011ff11723e */ /* 0x000fe400024050ff */
        /* <DEDUP_REMOVED lines=21> */
.L_x_136:
[----:B------:R-:W-:Y:S05]  /*87a0*/  BSYNC.RECONVERGENT B0 ;  /* 0x0000000000007941 */ /* 0x000fea0003800200 */
.L_x_135:
[----:B------:R-:W-:Y:S01]  /*87b0*/  BAR.SYNC.DEFER_BLOCKING 0x1, 0x80 ;  /* 0x0042000000007b1d */ /* 0x000fe20000010000 */
[----:B------:R-:W-:Y:S01]  /*87c0*/  UISETP.NE.AND UP0, UPT, UR47, -0x4, UPT ;  /* 0xfffffffc2f00788c */ /* 0x000fe2000bf05270 */
[----:B------:R-:W-:Y:S08]  /*87d0*/  IADD3 R22, PT, PT, R22, 0x1, RZ ;  /* 0x0000000116167810 */ /* 0x000ff00007ffe0ff */
[----:B------:R-:W-:Y:S05]  /*87e0*/  BRA.U !UP0, `(.L_x_137) ;  /* 0x0000000108247547 */ /* 0x000fea000b800000 */
[----:B------:R-:W-:Y:S01]  /*87f0*/  ISETP.NE.AND P0, PT, R69, RZ, PT ;  /* 0x000000ff4500720c */ /* 0x000fe20003f05270 */
[----:B------:R-:W-:Y:S01]  /*8800*/  IMAD.U32 R0, RZ, RZ, UR46 ;  /* 0x0000002eff007e24 */ /* 0x000fe2000f8e00ff */
[----:B------:R-:W-:Y:S04]  /*8810*/  UIADD3 UR4, UPT, UPT, UR46, 0x1, URZ ;  /* 0x000000012e047890 */ /* 0x000fe8000fffe0ff */
[----:B------:R-:W-:Y:S04]  /*8820*/  UISETP.NE.AND UP0, UPT, UR4, 0x4, UPT ;  /* 0x000000040400788c */ /* 0x000fe8000bf05270 */
[----:B------:R-:W-:Y:S03]  /*8830*/  USEL UR46, UR4, URZ, UP0 ;  /* 0x000000ff042e7287 */ /* 0x000fe60008000000 */
[----:B------:R-:W-:Y:S05]  /*8840*/  @P0 LEA R0, R0, UR45, 0x3 ;  /* 0x0000002d00000c11 */ /* 0x000fea000f8e18ff */
[----:B------:R-:W-:Y:S05]  /*8850*/  @P0 VIADD R0, R0, 0xa0 ;  /* 0x000000a000000836 */ /* 0x000fea0000000000 */
[----:B------:R-:W-:Y:S04]  /*8860*/  @P0 PRMT R0, R74, 0x654, R0 ;  /* 0x000006544a000816 */ /* 0x000fe80000000000 */
[----:B------:R3:W-:Y:S03]  /*8870*/  @P0 SYNCS.ARRIVE.TRANS64.RED.A1T0 RZ, [R0+URZ], RZ ;  /* 0x000000ff00ff09a7 */ /* 0x0007e600081004ff */
.L_x_137:
[----:B------:R-:W-:Y:S01]  /*8880*/  R2UR UR5, R54 ;  /* 0x00000000360572ca */ /* 0x000fe200000e0000 */
[----:B------:R-:W-:Y:S01]  /*8890*/  UISETP.NE.AND UP0, UPT, UR61, URZ, UPT ;  /* 0x000000ff3d00728c */ /* 0x000fe2000bf05270 */
[----:B------:R-:W-:Y:S01]  /*88a0*/  R2UR UR4, R55 ;  /* 0x00000000370472ca */ /* 0x000fe200000e0000 */
[----:B------:R-:W-:Y:S01]  /*88b0*/  UIADD3 UR47, UPT, UPT, UR47, 0x4, URZ ;  /* 0x000000042f2f7890 */ /* 0x000fe2000fffe0ff */
[----:B------:R-:W-:Y:S01]  /*88c0*/  ISETP.NE.AND P0, PT, R59, 0x2, PT ;  /* 0x000000023b00780c */ /* 0x000fe20003f05270 */
[----:B------:R-:W-:Y:S01]  /*88d0*/  UMOV UR36, UR60 ;  /* 0x0000003c00247c82 */ /* 0x000fe20008000000 */
[----:B------:R-:W-:Y:S02]  /*88e0*/  ISETP.NE.AND P1, PT, R22, 0x4, PT ;  /* 0x000000041600780c */ /* 0x000fe40003f25270 */
[----:B------:R-:W-:Y:S02]  /*88f0*/  SEL R2, RZ, 0x1, P0 ;  /* 0x00000001ff027807 */ /* 0x000fe40000000000 */
[----:B---3--:R-:W-:Y:S02]  /*8900*/  SEL R0, RZ, 0x1, P1 ;  /* 0x00000001ff007807 */ /* 0x008fe40000800000 */
[----:B------:R-:W-:Y:S01]  /*8910*/  LOP3.LUT R61, R61, R2, RZ, 0x3c, !PT ;  /* 0x000000023d3d7212 */ /* 0x000fe200078e3cff */
[----:B------:R-:W-:Y:S01]  /*8920*/  UIADD3 UR20, UPT, UPT, UR37, UR5, URZ ;  /* 0x0000000525147290 */ /* 0x000fe2000fffe0ff */
[----:B------:R-:W-:Y:S01]  /*8930*/  LOP3.LUT R62, R62, R0, RZ, 0x3c, !PT ;  /* 0x000000003e3e7212 */ /* 0x000fe200078e3cff */
[----:B------:R-:W-:Y:S01]  /*8940*/  UIADD3 UR16, UPT, UPT, UR38, UR4, URZ ;  /* 0x0000000426107290 */ /* 0x000fe2000fffe0ff */
[----:B------:R-:W-:Y:S02]  /*8950*/  SEL R59, R59, RZ, P0 ;  /* 0x000000ff3b3b7207 */ /* 0x000fe40000000000 */
[----:B------:R-:W-:Y:S01]  /*8960*/  SEL R22, R22, RZ, P1 ;  /* 0x000000ff16167207 */ /* 0x000fe20000800000 */
[----:B------:R-:W-:Y:S08]  /*8970*/  BRA.U UP0, `(.L_x_138) ;  /* 0xffffffc900e87547 */ /* 0x000ff0000b83ffff */
[----:B------:R-:W-:-:S13]  /*8980*/  R2UR UR4, R56 ;  /* 0x00000000380472ca */ /* 0x000fda00000e0000 */
[----:B------:R-:W-:-:S09]  /*8990*/  UISETP.NE.AND UP0, UPT, UR4, URZ, UPT ;  /* 0x000000ff0400728c */ /* 0x000fd2000bf05270 */
[----:B------:R-:W-:Y:S05]  /*89a0*/  BRA.U !UP0, `(.L_x_139) ;  /* 0x0000000108487547 */ /* 0x000fea000b800000 */
[----:B------:R-:W3:Y:S02]  /*89b0*/  LDCU.64 UR4, c[0x0][0x890] ;  /* 0x00011200ff0477ac */ /* 0x000ee40008000a00 */
[----:B---3--:R-:W-:-:S04]  /*89c0*/  UISETP.NE.U32.AND UP0, UPT, UR4, URZ, UPT ;  /* 0x000000ff0400728c */ /* 0x008fc8000bf05070 */
[----:B------:R-:W-:-:S09]  /*89d0*/  UISETP.NE.AND.EX UP0, UPT, UR5, URZ, UPT, UP0 ;  /* 0x000000ff0500728c */ /* 0x000fd2000bf05300 */
[----:B------:R-:W-:Y:S05]  /*89e0*/  BRA.U UP0, `(.L_x_140) ;  /* 0x00000001000c7547 */ /* 0x000fea000b800000 */
[----:B------:R-:W-:-:S13]  /*89f0*/  FSETP.NEU.AND P0, PT, R27, RZ, PT ;  /* 0x000000ff1b00720b */ /* 0x000fda0003f0d000 */
[----:B------:R-:W-:Y:S05]  /*8a00*/  @!P0 EXIT ;  /* 0x000000000000894d */ /* 0x000fea0003800000 */
[----:B------:R-:W-:Y:S05]  /*8a10*/  BRA `(.L_x_139) ;  /* 0x00000000002c7947 */ /* 0x000fea0003800000 */
.L_x_140:
[----:B------:R-:W-:Y:S01]  /*8a20*/  ISETP.NE.AND P0, PT, R58, RZ, PT ;  /* 0x000000ff3a00720c */ /* 0x000fe20003f05270 */
[----:B------:R-:W-:-:S12]  /*8a30*/  BSSY.RECONVERGENT B0, `(.L_x_139) ;  /* 0x0000009000007945 */ /* 0x000fd80003800200 */
[----:B------:R-:W-:Y:S05]  /*8a40*/  @P0 BRA `(.L_x_141) ;  /* 0x0000000000140947 */ /* 0x000fea0003800000 */
[----:B------:R-:W3:Y:S02]  /*8a50*/  LDCU.64 UR4, c[0x0][0x888] ;  /* 0x00011100ff0477ac */ /* 0x000ee40008000a00 */
[----:B---3--:R-:W-:-:S04]  /*8a60*/  ISETP.NE.U32.AND P0, PT, RZ, UR4, PT ;  /* 0x00000004ff007c0c */ /* 0x008fc8000bf05070 */
[----:B------:R-:W-:-:S13]  /*8a70*/  ISETP.NE.AND.EX P0, PT, RZ, UR5, PT, P0 ;  /* 0x00000005ff007c0c */ /* 0x000fda000bf05300 */
[----:B------:R-:W-:Y:S05]  /*8a80*/  @!P0 EXIT ;  /* 0x000000000000894d */ /* 0x000fea0003800000 */
[----:B------:R-:W-:Y:S05]  /*8a90*/  BRA `(.L_x_142) ;  /* 0x0000000000087947 */ /* 0x000fea0003800000 */
.L_x_141:
[----:B------:R-:W-:-:S13]  /*8aa0*/  FSETP.NEU.AND P0, PT, R27, RZ, PT ;  /* 0x000000ff1b00720b */ /* 0x000fda0003f0d000 */
[----:B------:R-:W-:Y:S05]  /*8ab0*/  @!P0 EXIT ;  /* 0x000000000000894d */ /* 0x000fea0003800000 */
.L_x_142:
[----:B------:R-:W-:Y:S05]  /*8ac0*/  BSYNC.RECONVERGENT B0 ;  /* 0x0000000000007941 */ /* 0x000fea0003800200 */
.L_x_139:
[----:B------:R-:W3:Y:S01]  /*8ad0*/  S2UR UR5, SR_CgaCtaId ;  /* 0x00000000000579c3 */ /* 0x000ee20000008800 */
[----:B------:R-:W-:Y:S01]  /*8ae0*/  ULEA UR4, UR46, UR45, 0x3 ;  /* 0x0000002d2e047291 */ /* 0x000fe2000f8e18ff */
[----:B------:R-:W-:-:S04]  /*8af0*/  DEPBAR.LE SB0, 0x0 ;  /* 0x000080000000791a */ /* 0x000fc80000000000 */
[----:B------:R-:W-:-:S04]  /*8b00*/  UIADD3 UR4, UPT, UPT, UR4, 0xa0, URZ ;  /* 0x000000a004047890 */ /* 0x000fc8000fffe0ff */
[----:B---3--:R-:W-:-:S09]  /*8b10*/  UPRMT UR4, UR5, 0x654, UR4 ;  /* 0x0000065405047896 */ /* 0x008fd20008000004 */
[----:B------:R-:W-:Y:S01]  /*8b20*/  SYNCS.ARRIVE.TRANS64.RED.A1T0 RZ, [UR4], RZ ;  /* 0x000000ffffff79a7 */ /* 0x000fe20008100404 */
[----:B------:R-:W-:Y:S05]  /*8b30*/  EXIT ;  /* 0x000000000000794d */ /* 0x000fea0003800000 */
.L_x_25:
[----:B--2---:R2:W3:Y:S02]  /*8b40*/  SYNCS.PHASECHK.TRANS64.TRYWAIT P0, [R0+URZ+0x140], R2 ;  /* 0x00014002000075a7 */ /* 0x0044e400080011ff */
[----:B---3--:R-:W-:Y:S05]  /*8b50*/  @!P0 NANOSLEEP.SYNCS 0x989680 ;  /* 0x009896800000895d */ /* 0x008fea0003900000 */
[----:B------:R-:W3:Y:S02]  /*8b60*/  @!P0 SYNCS.PHASECHK.TRANS64 P0, [R0+URZ+0x140], R2 ;  /* 0x00014002000085a7 */ /* 0x000ee400080010ff */
[----:B---3--:R-:W-:Y:S05]  /*8b70*/  @!P0 BRA `(.L_x_25) ;  /* 0xfffffffc00f08947 */ /* 0x008fea000383ffff */
[----:B------:R-:W-:Y:S05]  /*8b80*/  BRA `(.L_x_143) ;  /* 0xffffff8c00887947 */ /* 0x000fea000383ffff */
.L_x_28:
[----:B--2---:R-:W-:-:S07]  /*8b90*/  MOV R0, UR33 ;  /* 0x0000002100007c02 */ /* 0x004fce0008000f00 */
.L_x_144:
[----:B--2---:R2:W3:Y:S02]  /*8ba0*/  SYNCS.PHASECHK.TRANS64.TRYWAIT P0, [R0+URZ+0x40], R3 ;  /* 0x00004003000075a7 */ /* 0x0044e400080011ff */
[----:B---3--:R-:W-:Y:S05]  /*8bb0*/  @!P0 NANOSLEEP.SYNCS 0x989680 ;  /* 0x009896800000895d */ /* 0x008fea0003900000 */
[----:B------:R-:W3:Y:S02]  /*8bc0*/  @!P0 SYNCS.PHASECHK.TRANS64 P0, [R0+URZ+0x40], R3 ;  /* 0x00004003000085a7 */ /* 0x000ee400080010ff */
[----:B---3--:R-:W-:Y:S05]  /*8bd0*/  @!P0 BRA `(.L_x_144) ;  /* 0xfffffffc00f08947 */ /* 0x008fea000383ffff */
[----:B------:R-:W-:Y:S05]  /*8be0*/  BRA `(.L_x_27) ;  /* 0xffffff8c00c87947 */ /* 0x000fea000383ffff */
.L_x_35:
[----:B-1----:R-:W-:-:S07]  /*8bf0*/  MOV R0, UR17 ;  /* 0x0000001100007c02 */ /* 0x002fce0008000f00 */
.L_x_145:
[----:B-1----:R1:W2:Y:S02]  /*8c00*/  SYNCS.PHASECHK.TRANS64.TRYWAIT P0, [R0+URZ+0x40], R3 ;  /* 0x00004003000075a7 */ /* 0x0022a400080011ff */
[----:B--2---:R-:W-:Y:S05]  /*8c10*/  @!P0 NANOSLEEP.SYNCS 0x989680 ;  /* 0x009896800000895d */ /* 0x004fea0003900000 */
[----:B------:R-:W2:Y:S02]  /*8c20*/  @!P0 SYNCS.PHASECHK.TRANS64 P0, [R0+URZ+0x40], R3 ;  /* 0x00004003000085a7 */ /* 0x000ea400080010ff */
[----:B--2---:R-:W-:Y:S05]  /*8c30*/  @!P0 BRA `(.L_x_145) ;  /* 0xfffffffc00f08947 */ /* 0x004fea000383ffff */
[----:B------:R-:W-:Y:S05]  /*8c40*/  BRA `(.L_x_34) ;  /* 0xffffff9000887947 */ /* 0x000fea000383ffff */
.L_x_40:
[----:B-1----:R1:W2:Y:S02]  /*8c50*/  SYNCS.PHASECHK.TRANS64.TRYWAIT P0, [R3+URZ+0xd0], R0 ;  /* 0x0000d000030075a7 */ /* 0x0022a400080011ff */
[----:B--2---:R-:W-:Y:S05]  /*8c60*/  @!P0 NANOSLEEP.SYNCS 0x989680 ;  /* 0x009896800000895d */ /* 0x004fea0003900000 */
[----:B------:R-:W2:Y:S02]  /*8c70*/  @!P0 SYNCS.PHASECHK.TRANS64 P0, [R3+URZ+0xd0], R0 ;  /* 0x0000d000030085a7 */ /* 0x000ea400080010ff */
[----:B--2---:R-:W-:Y:S05]  /*8c80*/  @!P0 BRA `(.L_x_40) ;  /* 0xfffffffc00f08947 */ /* 0x004fea000383ffff */
[----:B------:R-:W-:Y:S05]  /*8c90*/  BRA `(.L_x_146) ;  /* 0xffffff9400287947 */ /* 0x000fea000383ffff */
.L_x_44:
[----:B------:R-:W-:-:S07]  /*8ca0*/  MOV R0, UR4 ;  /* 0x0000000400007c02 */ /* 0x000fce0008000f00 */
.L_x_147:
[----:B-1----:R1:W2:Y:S02]  /*8cb0*/  SYNCS.PHASECHK.TRANS64.TRYWAIT P0, [R0+URZ], R2 ;  /* 0x00000002000075a7 */ /* 0x0022a400080011ff */
[----:B--2---:R-:W-:Y:S05]  /*8cc0*/  @!P0 NANOSLEEP.SYNCS 0x989680 ;  /* 0x009896800000895d */ /* 0x004fea0003900000 */
[----:B------:R-:W2:Y:S02]  /*8cd0*/  @!P0 SYNCS.PHASECHK.TRANS64 P0, [R0+URZ], R2 ;  /* 0x00000002000085a7 */ /* 0x000ea400080010ff */
[----:B--2---:R-:W-:Y:S05]  /*8ce0*/  @!P0 BRA `(.L_x_147) ;  /* 0xfffffffc00f08947 */ /* 0x004fea000383ffff */
[----:B------:R-:W-:Y:S05]  /*8cf0*/  BRA `(.L_x_148) ;  /* 0xffffff9800d47947 */ /* 0x000fea000383ffff */
.L_x_45:
[----:B------:R-:W-:-:S07]  /*8d00*/  MOV R0, UR5 ;  /* 0x0000000500007c02 */ /* 0x000fce0008000f00 */
.L_x_149:
[----:B-1----:R1:W2:Y:S02]  /*8d10*/  SYNCS.PHASECHK.TRANS64.TRYWAIT P0, [R0+URZ], R3 ;  /* 0x00000003000075a7 */ /* 0x0022a400080011ff */
[----:B--2---:R-:W-:Y:S05]  /*8d20*/  @!P0 NANOSLEEP.SYNCS 0x989680 ;  /* 0x009896800000895d */ /* 0x004fea0003900000 */
[----:B------:R-:W2:Y:S02]  /*8d30*/  @!P0 SYNCS.PHASECHK.TRANS64 P0, [R0+URZ], R3 ;  /* 0x00000003000085a7 */ /* 0x000ea400080010ff */
[----:B--2---:R-:W-:Y:S05]  /*8d40*/  @!P0 BRA `(.L_x_149) ;  /* 0xfffffffc00f08947 */ /* 0x004fea000383ffff */
[----:B------:R-:W-:Y:S05]  /*8d50*/  BRA `(.L_x_150) ;  /* 0xffffff9800e07947 */ /* 0x000fea000383ffff */
.L_x_46:
[----:B------:R-:W-:-:S07]  /*8d60*/  MOV R0, UR5 ;  /* 0x0000000500007c02 */ /* 0x000fce0008000f00 */
.L_x_151:
[----:B-1----:R1:W2:Y:S02]  /*8d70*/  SYNCS.PHASECHK.TRANS64.TRYWAIT P0, [R0+URZ], R3 ;  /* 0x00000003000075a7 */ /* 0x0022a400080011ff */
[----:B--2---:R-:W-:Y:S05]  /*8d80*/  @!P0 NANOSLEEP.SYNCS 0x989680 ;  /* 0x009896800000895d */ /* 0x004fea0003900000 */
[----:B------:R-:W2:Y:S02]  /*8d90*/  @!P0 SYNCS.PHASECHK.TRANS64 P0, [R0+URZ], R3 ;  /* 0x00000003000085a7 */ /* 0x000ea400080010ff */
[----:B--2---:R-:W-:Y:S05]  /*8da0*/  @!P0 BRA `(.L_x_151) ;  /* 0xfffffffc00f08947 */ /* 0x004fea000383ffff */
[----:B------:R-:W-:Y:S05]  /*8db0*/  BRA `(.L_x_152) ;  /* 0xffffff9800ec7947 */ /* 0x000fea000383ffff */
.L_x_47:
[----:B------:R-:W-:-:S07]  /*8dc0*/  MOV R0, UR5 ;  /* 0x0000000500007c02 */ /* 0x000fce0008000f00 */
.L_x_153:
[----:B-1----:R1:W2:Y:S02]  /*8dd0*/  SYNCS.PHASECHK.TRANS64.TRYWAIT P0, [R0+URZ], R3 ;  /* 0x00000003000075a7 */ /* 0x0022a400080011ff */
[----:B--2---:R-:W-:Y:S05]  /*8de0*/  @!P0 NANOSLEEP.SYNCS 0x989680 ;  /* 0x009896800000895d */ /* 0x004fea0003900000 */
[----:B------:R-:W2:Y:S02]  /*8df0*/  @!P0 SYNCS.PHASECHK.TRANS64 P0, [R0+URZ], R3 ;  /* 0x00000003000085a7 */ /* 0x000ea400080010ff */
[----:B--2---:R-:W-:Y:S05]  /*8e00*/  @!P0 BRA `(.L_x_153) ;  /* 0xfffffffc00f08947 */ /* 0x004fea000383ffff */
[----:B------:R-:W-:Y:S05]  /*8e10*/  BRA `(.L_x_154) ;  /* 0xffffff9800f87947 */ /* 0x000fea000383ffff */
.L_x_48:
[----:B------:R-:W-:-:S07]  /*8e20*/  MOV R0, UR5 ;  /* 0x0000000500007c02 */ /* 0x000fce0008000f00 */
.L_x_155:
[----:B-1----:R1:W2:Y:S02]  /*8e30*/  SYNCS.PHASECHK.TRANS64.TRYWAIT P0, [R0+URZ], R3 ;  /* 0x00000003000075a7 */ /* 0x0022a400080011ff */
[----:B--2---:R-:W-:Y:S05]  /*8e40*/  @!P0 NANOSLEEP.SYNCS 0x989680 ;  /* 0x009896800000895d */ /* 0x004fea0003900000 */
[----:B------:R-:W2:Y:S02]  /*8e50*/  @!P0 SYNCS.PHASECHK.TRANS64 P0, [R0+URZ], R3 ;  /* 0x00000003000085a7 */ /* 0x000ea400080010ff */
[----:B--2---:R-:W-:Y:S05]  /*8e60*/  @!P0 BRA `(.L_x_155) ;  /* 0xfffffffc00f08947 */ /* 0x004fea000383ffff */
[----:B------:R-:W-:Y:S05]  /*8e70*/  BRA `(.L_x_156) ;  /* 0xffffff9c00047947 */ /* 0x000fea000383ffff */
.L_x_49:
[----:B------:R-:W-:-:S07]  /*8e80*/  MOV R0, UR5 ;  /* 0x0000000500007c02 */ /* 0x000fce0008000f00 */
.L_x_157:
[----:B-1----:R1:W2:Y:S02]  /*8e90*/  SYNCS.PHASECHK.TRANS64.TRYWAIT P0, [R0+URZ], R3 ;  /* 0x00000003000075a7 */ /* 0x0022a400080011ff */
[----:B--2---:R-:W-:Y:S05]  /*8ea0*/  @!P0 NANOSLEEP.SYNCS 0x989680 ;  /* 0x009896800000895d */ /* 0x004fea0003900000 */
[----:B------:R-:W2:Y:S02]  /*8eb0*/  @!P0 SYNCS.PHASECHK.TRANS64 P0, [R0+URZ], R3 ;  /* 0x00000003000085a7 */ /* 0x000ea400080010ff */
[----:B--2---:R-:W-:Y:S05]  /*8ec0*/  @!P0 BRA `(.L_x_157) ;  /* 0xfffffffc00f08947 */ /* 0x004fea000383ffff */
[----:B------:R-:W-:Y:S05]  /*8ed0*/  BRA `(.L_x_158) ;  /* 0xffffff9c00107947 */ /* 0x000fea000383ffff */
.L_x_50:
[----:B------:R-:W-:-:S07]  /*8ee0*/  MOV R0, UR5 ;  /* 0x0000000500007c02 */ /* 0x000fce0008000f00 */
.L_x_159:
[----:B-1----:R1:W2:Y:S02]  /*8ef0*/  SYNCS.PHASECHK.TRANS64.TRYWAIT P0, [R0+URZ], R3 ;  /* 0x00000003000075a7 */ /* 0x0022a400080011ff */
[----:B--2---:R-:W-:Y:S05]  /*8f00*/  @!P0 NANOSLEEP.SYNCS 0x989680 ;  /* 0x009896800000895d */ /* 0x004fea0003900000 */
[----:B------:R-:W2:Y:S02]  /*8f10*/  @!P0 SYNCS.PHASECHK.TRANS64 P0, [R0+URZ], R3 ;  /* 0x00000003000085a7 */ /* 0x000ea400080010ff */
[----:B--2---:R-:W-:Y:S05]  /*8f20*/  @!P0 BRA `(.L_x_159) ;  /* 0xfffffffc00f08947 */ /* 0x004fea000383ffff */
[----:B------:R-:W-:Y:S05]  /*8f30*/  BRA `(.L_x_160) ;  /* 0xffffff9c001c7947 */ /* 0x000fea000383ffff */
.L_x_53:
[----:B-1----:R1:W2:Y:S02]  /*8f40*/  SYNCS.PHASECHK.TRANS64.TRYWAIT P0, [R2+URZ+0x130], R4 ;  /* 0x00013004020075a7 */ /* 0x0022a400080011ff */
[----:B--2---:R-:W-:Y:S05]  /*8f50*/  @!P0 NANOSLEEP.SYNCS 0x989680 ;  /* 0x009896800000895d */ /* 0x004fea0003900000 */
[----:B------:R-:W2:Y:S02]  /*8f60*/  @!P0 SYNCS.PHASECHK.TRANS64 P0, [R2+URZ+0x130], R4 ;  /* 0x00013004020085a7 */ /* 0x000ea400080010ff */
[----:B--2---:R-:W-:Y:S05]  /*8f70*/  @!P0 BRA `(.L_x_53) ;  /* 0xfffffffc00f08947 */ /* 0x004fea000383ffff */
[----:B------:R-:W-:Y:S05]  /*8f80*/  BRA `(.L_x_161) ;  /* 0xffffff9c00807947 */ /* 0x000fea000383ffff */
.L_x_54:
[----:B------:R-:W-:-:S07]  /*8f90*/  MOV R2, UR4 ;  /* 0x0000000400027c02 */ /* 0x000fce0008000f00 */
.L_x_162:
[----:B-1----:R1:W2:Y:S02]  /*8fa0*/  SYNCS.PHASECHK.TRANS64.TRYWAIT P0, [R2+URZ+0xe0], R5 ;  /* 0x0000e005020075a7 */ /* 0x0022a400080011ff */
[----:B--2---:R-:W-:Y:S05]  /*8fb0*/  @!P0 NANOSLEEP.SYNCS 0x989680 ;  /* 0x009896800000895d */ /* 0x004fea0003900000 */
[----:B------:R-:W2:Y:S02]  /*8fc0*/  @!P0 SYNCS.PHASECHK.TRANS64 P0, [R2+URZ+0xe0], R5 ;  /* 0x0000e005020085a7 */ /* 0x000ea400080010ff */
[----:B--2---:R-:W-:Y:S05]  /*8fd0*/  @!P0 BRA `(.L_x_162) ;  /* 0xfffffffc00f08947 */ /* 0x004fea000383ffff */
[----:B------:R-:W-:Y:S05]  /*8fe0*/  BRA `(.L_x_163) ;  /* 0xffffff9c00907947 */ /* 0x000fea000383ffff */
.L_x_55:
[----:B-1----:R1:W2:Y:S02]  /*8ff0*/  SYNCS.PHASECHK.TRANS64.TRYWAIT P1, [R2+URZ+0xd0], R4 ;  /* 0x0000d004020075a7 */ /* 0x0022a400080211ff */
[----:B--2---:R-:W-:Y:S05]  /*9000*/  @!P1 NANOSLEEP.SYNCS 0x989680 ;  /* 0x009896800000995d */ /* 0x004fea0003900000 */
[----:B------:R-:W2:Y:S02]  /*9010*/  @!P1 SYNCS.PHASECHK.TRANS64 P1, [R2+URZ+0xd0], R4 ;  /* 0x0000d004020095a7 */ /* 0x000ea400080210ff */
[----:B--2---:R-:W-:Y:S05]  /*9020*/  @!P1 BRA `(.L_x_55) ;  /* 0xfffffffc00f09947 */ /* 0x004fea000383ffff */
[----:B------:R-:W-:Y:S05]  /*9030*/  BRA `(.L_x_164) ;  /* 0xffffff9c00c07947 */ /* 0x000fea000383ffff */
.L_x_58:
[----:B------:R-:W-:-:S07]  /*9040*/  MOV R0, UR4 ;  /* 0x0000000400007c02 */ /* 0x000fce0008000f00 */
.L_x_165:
[----:B-1----:R1:W2:Y:S02]  /*9050*/  SYNCS.PHASECHK.TRANS64.TRYWAIT P0, [R0+URZ+0xe0], R2 ;  /* 0x0000e002000075a7 */ /* 0x0022a400080011ff */
[----:B--2---:R-:W-:Y:S05]  /*9060*/  @!P0 NANOSLEEP.SYNCS 0x989680 ;  /* 0x009896800000895d */ /* 0x004fea0003900000 */
[----:B------:R-:W2:Y:S02]  /*9070*/  @!P0 SYNCS.PHASECHK.TRANS64 P0, [R0+URZ+0xe0], R2 ;  /* 0x0000e002000085a7 */ /* 0x000ea400080010ff */
[----:B--2---:R-:W-:Y:S05]  /*9080*/  @!P0 BRA `(.L_x_165) ;  /* 0xfffffffc00f08947 */ /* 0x004fea000383ffff */
[----:B------:R-:W-:Y:S05]  /*9090*/  BRA `(.L_x_57) ;  /* 0xffffffa000147947 */ /* 0x000fea000383ffff */
.L_x_65:
[----:B-1----:R1:W2:Y:S02]  /*90a0*/  SYNCS.PHASECHK.TRANS64.TRYWAIT P1, [R0+URZ+0xd0], R2 ;  /* 0x0000d002000075a7 */ /* 0x0022a400080211ff */
[----:B--2---:R-:W-:Y:S05]  /*90b0*/  @!P1 NANOSLEEP.SYNCS 0x989680 ;  /* 0x009896800000995d */ /* 0x004fea0003900000 */
[----:B------:R-:W2:Y:S02]  /*90c0*/  @!P1 SYNCS.PHASECHK.TRANS64 P1, [R0+URZ+0xd0], R2 ;  /* 0x0000d002000095a7 */ /* 0x000ea400080210ff */
[----:B--2---:R-:W-:Y:S05]  /*90d0*/  @!P1 BRA `(.L_x_65) ;  /* 0xfffffffc00f09947 */ /* 0x004fea000383ffff */
[----:B------:R-:W-:Y:S05]  /*90e0*/  BRA `(.L_x_166) ;  /* 0xffffffa4008c7947 */ /* 0x000fea000383ffff */
.L_x_66:
[----:B------:R-:W-:-:S07]  /*90f0*/  MOV R2, UR30 ;  /* 0x0000001e00027c02 */ /* 0x000fce0008000f00 */
.L_x_167:
[----:B-1----:R1:W2:Y:S02]  /*9100*/  SYNCS.PHASECHK.TRANS64.TRYWAIT P0, [R2+URZ+0x110], R0 ;  /* 0x00011000020075a7 */ /* 0x0022a400080011ff */
[----:B--2---:R-:W-:Y:S05]  /*9110*/  @!P0 NANOSLEEP.SYNCS 0x989680 ;  /* 0x009896800000895d */ /* 0x004fea0003900000 */
[----:B------:R-:W2:Y:S02]  /*9120*/  @!P0 SYNCS.PHASECHK.TRANS64 P0, [R2+URZ+0x110], R0 ;  /* 0x00011000020085a7 */ /* 0x000ea400080010ff */
[----:B--2---:R-:W-:Y:S05]  /*9130*/  @!P0 BRA `(.L_x_167) ;  /* 0xfffffffc00f08947 */ /* 0x004fea000383ffff */
[----:B------:R-:W-:Y:S05]  /*9140*/  BRA `(.L_x_168) ;  /* 0xffffffa400c47947 */ /* 0x000fea000383ffff */
.L_x_69:
[----:B------:R-:W-:Y:S07]  /*9150*/  MOV R0, UR5 ;  /* 0x0000000500007c02 */ /* 0x000fee0008000f00 */
.L_x_169:
[----:B-1----:R1:W2:Y:S02]  /*9160*/  SYNCS.PHASECHK.TRANS64.TRYWAIT P0, [R0+URZ], R2 ;  /* 0x00000002000075a7 */ /* 0x0022a400080011ff */
[----:B--2---:R-:W-:Y:S05]  /*9170*/  @!P0 NANOSLEEP.SYNCS 0x989680 ;  /* 0x009896800000895d */ /* 0x004fea0003900000 */
[----:B------:R-:W2:Y:S02]  /*9180*/  @!P0 SYNCS.PHASECHK.TRANS64 P0, [R0+URZ], R2 ;  /* 0x00000002000085a7 */ /* 0x000ea400080010ff */
[----:B--2---:R-:W-:Y:S05]  /*9190*/  @!P0 BRA `(.L_x_169) ;  /* 0xfffffffc00f08947 */ /* 0x004fea000383ffff */
[----:B------:R-:W-:Y:S05]  /*91a0*/  BRA `(.L_x_68) ;  /* 0xffffffa400e07947 */ /* 0x000fea000383ffff */
.L_x_72:
[----:B------:R-:W-:-:S07]  /*91b0*/  MOV R0, UR4 ;  /* 0x0000000400007c02 */ /* 0x000fce0008000f00 */
.L_x_170:
[----:B--2---:R2:W4:Y:S02]  /*91c0*/  SYNCS.PHASECHK.TRANS64.TRYWAIT P0, [R0+URZ], R2 ;  /* 0x00000002000075a7 */ /* 0x00452400080011ff */
[----:B----4-:R-:W-:Y:S05]  /*91d0*/  @!P0 NANOSLEEP.SYNCS 0x989680 ;  /* 0x009896800000895d */ /* 0x010fea0003900000 */
[----:B------:R-:W4:Y:S02]  /*91e0*/  @!P0 SYNCS.PHASECHK.TRANS64 P0, [R0+URZ], R2 ;  /* 0x00000002000085a7 */ /* 0x000f2400080010ff */
[----:B----4-:R-:W-:Y:S05]  /*91f0*/  @!P0 BRA `(.L_x_170) ;  /* 0xfffffffc00f08947 */ /* 0x010fea000383ffff */
[----:B------:R-:W-:Y:S05]  /*9200*/  BRA `(.L_x_171) ;  /* 0xffffffa800bc7947 */ /* 0x000fea000383ffff */
.L_x_73:
[----:B------:R-:W-:-:S07]  /*9210*/  MOV R0, UR5 ;  /* 0x0000000500007c02 */ /* 0x000fce0008000f00 */
.L_x_172:
[----:B-1----:R1:W2:Y:S02]  /*9220*/  SYNCS.PHASECHK.TRANS64.TRYWAIT P0, [R0+URZ], R3 ;  /* 0x00000003000075a7 */ /* 0x0022a400080011ff */
[----:B--2---:R-:W-:Y:S05]  /*9230*/  @!P0 NANOSLEEP.SYNCS 0x989680 ;  /* 0x009896800000895d */ /* 0x004fea0003900000 */
[----:B------:R-:W2:Y:S02]  /*9240*/  @!P0 SYNCS.PHASECHK.TRANS64 P0, [R0+URZ], R3 ;  /* 0x00000003000085a7 */ /* 0x000ea400080010ff */
[----:B--2---:R-:W-:Y:S05]  /*9250*/  @!P0 BRA `(.L_x_172) ;  /* 0xfffffffc00f08947 */ /* 0x004fea000383ffff */
[----:B------:R-:W-:Y:S05]  /*9260*/  BRA `(.L_x_173) ;  /* 0xffffffa800c87947 */ /* 0x000fea000383ffff */
.L_x_74:
[----:B------:R-:W-:-:S07]  /*9270*/  MOV R0, UR5 ;  /* 0x0000000500007c02 */ /* 0x000fce0008000f00 */
.L_x_174:
[----:B-1----:R1:W2:Y:S02]  /*9280*/  SYNCS.PHASECHK.TRANS64.TRYWAIT P0, [R0+URZ], R3 ;  /* 0x00000003000075a7 */ /* 0x0022a400080011ff */
[----:B--2---:R-:W-:Y:S05]  /*9290*/  @!P0 NANOSLEEP.SYNCS 0x989680 ;  /* 0x009896800000895d */ /* 0x004fea0003900000 */
[----:B------:R-:W2:Y:S02]  /*92a0*/  @!P0 SYNCS.PHASECHK.TRANS64 P0, [R0+URZ], R3 ;  /* 0x00000003000085a7 */ /* 0x000ea400080010ff */
[----:B--2---:R-:W-:Y:S05]  /*92b0*/  @!P0 BRA `(.L_x_174) ;  /* 0xfffffffc00f08947 */ /* 0x004fea000383ffff */
[----:B------:R-:W-:Y:S05]  /*92c0*/  BRA `(.L_x_175) ;  /* 0xffffffa800d47947 */ /* 0x000fea000383ffff */
.L_x_75:
[----:B-1----:R-:W-:-:S07]  /*92d0*/  MOV R0, UR4 ;  /* 0x0000000400007c02 */ /* 0x002fce0008000f00 */
.L_x_176:
[----:B-1----:R1:W2:Y:S02]  /*92e0*/  SYNCS.PHASECHK.TRANS64.TRYWAIT P0, [R0+URZ], R2 ;  /* 0x00000002000075a7 */ /* 0x0022a400080011ff */
[----:B--2---:R-:W-:Y:S05]  /*92f0*/  @!P0 NANOSLEEP.SYNCS 0x989680 ;  /* 0x009896800000895d */ /* 0x004fea0003900000 */
[----:B------:R-:W2:Y:S02]  /*9300*/  @!P0 SYNCS.PHASECHK.TRANS64 P0, [R0+URZ], R2 ;  /* 0x00000002000085a7 */ /* 0x000ea400080010ff */
[----:B--2---:R-:W-:Y:S05]  /*9310*/  @!P0 BRA `(.L_x_176) ;  /* 0xfffffffc00f08947 */ /* 0x004fea000383ffff */
[----:B------:R-:W-:Y:S05]  /*9320*/  BRA `(.L_x_177) ;  /* 0xffffffa800e07947 */ /* 0x000fea000383ffff */
.L_x_80:
[----:B--2---:R2:W3:Y:S02]  /*9330*/  SYNCS.PHASECHK.TRANS64.TRYWAIT P0, [R12+URZ+0xd0], R0 ;  /* 0x0000d0000c0075a7 */ /* 0x0044e400080011ff */
[----:B---3--:R-:W-:Y:S05]  /*9340*/  @!P0 NANOSLEEP.SYNCS 0x989680 ;  /* 0x009896800000895d */ /* 0x008fea0003900000 */
[----:B------:R-:W3:Y:S02]  /*9350*/  @!P0 SYNCS.PHASECHK.TRANS64 P0, [R12+URZ+0xd0], R0 ;  /* 0x0000d0000c0085a7 */ /* 0x000ee400080010ff */
[----:B---3--:R-:W-:Y:S05]  /*9360*/  @!P0 BRA `(.L_x_80) ;  /* 0xfffffffc00f08947 */ /* 0x008fea000383ffff */
[----:B------:R-:W-:Y:S05]  /*9370*/  BRA `(.L_x_178) ;  /* 0xffffffb000107947 */ /* 0x000fea000383ffff */
.L_x_83:
[----:B--2---:R-:W-:Y:S07]  /*9380*/  MOV R0, UR21 ;  /* 0x0000001500007c02 */ /* 0x004fee0008000f00 */
.L_x_179:
[----:B--2---:R2:W3:Y:S02]  /*9390*/  SYNCS.PHASECHK.TRANS64.TRYWAIT P2, [R0+URZ+0xc8], R6 ;  /* 0x0000c806000075a7 */ /* 0x0044e400080411ff */
[----:B---3--:R-:W-:Y:S05]  /*93a0*/  @!P2 NANOSLEEP.SYNCS 0x989680 ;  /* 0x009896800000a95d */ /* 0x008fea0003900000 */
[----:B------:R-:W3:Y:S02]  /*93b0*/  @!P2 SYNCS.PHASECHK.TRANS64 P2, [R0+URZ+0xc8], R6 ;  /* 0x0000c8060000a5a7 */ /* 0x000ee400080410ff */
[----:B---3--:R-:W-:Y:S05]  /*93c0*/  @!P2 BRA `(.L_x_179) ;  /* 0xfffffffc00f0a947 */ /* 0x008fea000383ffff */
[----:B------:R-:W-:Y:S05]  /*93d0*/  BRA `(.L_x_82) ;  /* 0xffffffb400787947 */ /* 0x000fea000383ffff */
.L_x_86:
[----:B------:R-:W-:Y:S07]  /*93e0*/  MOV R0, UR21 ;  /* 0x0000001500007c02 */ /* 0x000fee0008000f00 */
.L_x_180:
[----:B--2---:R2:W3:Y:S02]  /*93f0*/  SYNCS.PHASECHK.TRANS64.TRYWAIT P0, [R0+URZ+0xa0], R9 ;  /* 0x0000a009000075a7 */ /* 0x0044e400080011ff */
[----:B---3--:R-:W-:Y:S05]  /*9400*/  @!P0 NANOSLEEP.SYNCS 0x989680 ;  /* 0x009896800000895d */ /* 0x008fea0003900000 */
[----:B------:R-:W3:Y:S02]  /*9410*/  @!P0 SYNCS.PHASECHK.TRANS64 P0, [R0+URZ+0xa0], R9 ;  /* 0x0000a009000085a7 */ /* 0x000ee400080010ff */
[----:B---3--:R-:W-:Y:S05]  /*9420*/  @!P0 BRA `(.L_x_180) ;  /* 0xfffffffc00f08947 */ /* 0x008fea000383ffff */
[----:B------:R-:W-:Y:S05]  /*9430*/  BRA `(.L_x_181) ;  /* 0xffffffb400d47947 */ /* 0x000fea000383ffff */
.L_x_87:
[----:B------:R-:W-:Y:S07]  /*9440*/  MOV R0, UR21 ;  /* 0x0000001500007c02 */ /* 0x000fee0008000f00 */
.L_x_182:
[----:B--2---:R2:W3:Y:S02]  /*9450*/  SYNCS.PHASECHK.TRANS64.TRYWAIT P0, [R0+URZ+0xa8], R9 ;  /* 0x0000a809000075a7 */ /* 0x0044e400080011ff */
[----:B---3--:R-:W-:Y:S05]  /*9460*/  @!P0 NANOSLEEP.SYNCS 0x989680 ;  /* 0x009896800000895d */ /* 0x008fea0003900000 */
[----:B------:R-:W3:Y:S02]  /*9470*/  @!P0 SYNCS.PHASECHK.TRANS64 P0, [R0+URZ+0xa8], R9 ;  /* 0x0000a809000085a7 */ /* 0x000ee400080010ff */
[----:B---3--:R-:W-:Y:S05]  /*9480*/  @!P0 BRA `(.L_x_182) ;  /* 0xfffffffc00f08947 */ /* 0x008fea000383ffff */
[----:B------:R-:W-:Y:S05]  /*9490*/  BRA `(.L_x_183) ;  /* 0xffffffb8000c7947 */ /* 0x000fea000383ffff */
.L_x_88:
[----:B------:R-:W-:Y:S07]  /*94a0*/  MOV R0, UR21 ;  /* 0x0000001500007c02 */ /* 0x000fee0008000f00 */
.L_x_184:
[----:B--2---:R2:W3:Y:S02]  /*94b0*/  SYNCS.PHASECHK.TRANS64.TRYWAIT P0, [R0+URZ+0xb0], R9 ;  /* 0x0000b009000075a7 */ /* 0x0044e400080011ff */
[----:B---3--:R-:W-:Y:S05]  /*94c0*/  @!P0 NANOSLEEP.SYNCS 0x989680 ;  /* 0x009896800000895d */ /* 0x008fea0003900000 */
[----:B------:R-:W3:Y:S02]  /*94d0*/  @!P0 SYNCS.PHASECHK.TRANS64 P0, [R0+URZ+0xb0], R9 ;  /* 0x0000b009000085a7 */ /* 0x000ee400080010ff */
[----:B---3--:R-:W-:Y:S05]  /*94e0*/  @!P0 BRA `(.L_x_184) ;  /* 0xfffffffc00f08947 */ /* 0x008fea000383ffff */
[----:B------:R-:W-:Y:S05]  /*94f0*/  BRA `(.L_x_185) ;  /* 0xffffffb800507947 */ /* 0x000fea000383ffff */
.L_x_89:
[----:B------:R-:W-:Y:S07]  /*9500*/  MOV R0, UR21 ;  /* 0x0000001500007c02 */ /* 0x000fee0008000f00 */
.L_x_186:
[----:B--2---:R2:W3:Y:S02]  /*9510*/  SYNCS.PHASECHK.TRANS64.TRYWAIT P0, [R0+URZ+0xb8], R9 ;  /* 0x0000b809000075a7 */ /* 0x0044e400080011ff */
[----:B---3--:R-:W-:Y:S05]  /*9520*/  @!P0 NANOSLEEP.SYNCS 0x989680 ;  /* 0x009896800000895d */ /* 0x008fea0003900000 */
[----:B------:R-:W3:Y:S02]  /*9530*/  @!P0 SYNCS.PHASECHK.TRANS64 P0, [R0+URZ+0xb8], R9 ;  /* 0x0000b809000085a7 */ /* 0x000ee400080010ff */
[----:B---3--:R-:W-:Y:S05]  /*9540*/  @!P0 BRA `(.L_x_186) ;  /* 0xfffffffc00f08947 */ /* 0x008fea000383ffff */
[----:B------:R-:W-:Y:S05]  /*9550*/  BRA `(.L_x_187) ;  /* 0xffffffb800907947 */ /* 0x000fea000383ffff */
.L_x_91:
[----:B------:R-:W-:-:S07]  /*9560*/  MOV R0, UR21 ;  /* 0x0000001500007c02 */ /* 0x000fce0008000f00 */
.L_x_188:
[----:B---3--:R3:W4:Y:S02]  /*9570*/  SYNCS.PHASECHK.TRANS64.TRYWAIT P0, [R0+URZ+0xa0], R2 ;  /* 0x0000a002000075a7 */ /* 0x00872400080011ff */
[----:B----4-:R-:W-:Y:S05]  /*9580*/  @!P0 NANOSLEEP.SYNCS 0x989680 ;  /* 0x009896800000895d */ /* 0x010fea0003900000 */
[----:B------:R-:W4:Y:S02]  /*9590*/  @!P0 SYNCS.PHASECHK.TRANS64 P0, [R0+URZ+0xa0], R2 ;  /* 0x0000a002000085a7 */ /* 0x000f2400080010ff */
[----:B----4-:R-:W-:Y:S05]  /*95a0*/  @!P0 BRA `(.L_x_188) ;  /* 0xfffffffc00f08947 */ /* 0x010fea000383ffff */
[----:B------:R-:W-:Y:S05]  /*95b0*/  BRA `(.L_x_189) ;  /* 0xffffffbc00087947 */ /* 0x000fea000383ffff */
.L_x_92:
[----:B---3--:R-:W-:-:S07]  /*95c0*/  MOV R0, UR21 ;  /* 0x0000001500007c02 */ /* 0x008fce0008000f00 */
.L_x_190:
[----:B---3--:R3:W4:Y:S02]  /*95d0*/  SYNCS.PHASECHK.TRANS64.TRYWAIT P0, [R0+URZ+0xa8], R2 ;  /* 0x0000a802000075a7 */ /* 0x00872400080011ff */
[----:B----4-:R-:W-:Y:S05]  /*95e0*/  @!P0 NANOSLEEP.SYNCS 0x989680 ;  /* 0x009896800000895d */ /* 0x010fea0003900000 */
[----:B------:R-:W4:Y:S02]  /*95f0*/  @!P0 SYNCS.PHASECHK.TRANS64 P0, [R0+URZ+0xa8], R2 ;  /* 0x0000a802000085a7 */ /* 0x000f2400080010ff */
[----:B----4-:R-:W-:Y:S05]  /*9600*/  @!P0 BRA `(.L_x_190) ;  /* 0xfffffffc00f08947 */ /* 0x010fea000383ffff */
[----:B------:R-:W-:Y:S05]  /*9610*/  BRA `(.L_x_191) ;  /* 0xffffffb800f87947 */ /* 0x000fea000383ffff */
.L_x_93:
[----:B---3--:R-:W-:-:S07]  /*9620*/  MOV R0, UR21 ;  /* 0x0000001500007c02 */ /* 0x008fce0008000f00 */
.L_x_192:
[----:B---3--:R3:W4:Y:S02]  /*9630*/  SYNCS.PHASECHK.TRANS64.TRYWAIT P0, [R0+URZ+0xb0], R2 ;  /* 0x0000b002000075a7 */ /* 0x00872400080011ff */
[----:B----4-:R-:W-:Y:S05]  /*9640*/  @!P0 NANOSLEEP.SYNCS 0x989680 ;  /* 0x009896800000895d */ /* 0x010fea0003900000 */
[----:B------:R-:W4:Y:S02]  /*9650*/  @!P0 SYNCS.PHASECHK.TRANS64 P0, [R0+URZ+0xb0], R2 ;  /* 0x0000b002000085a7 */ /* 0x000f2400080010ff */
[----:B----4-:R-:W-:Y:S05]  /*9660*/  @!P0 BRA `(.L_x_192) ;  /* 0xfffffffc00f08947 */ /* 0x010fea000383ffff */
[----:B------:R-:W-:Y:S05]  /*9670*/  BRA `(.L_x_193) ;  /* 0xffffffb800e87947 */ /* 0x000fea000383ffff */
.L_x_95:
[----:B-1----:R1:W2:Y:S02]  /*9680*/  SYNCS.PHASECHK.TRANS64.TRYWAIT P0, [R3+URZ+0xd0], R0 ;  /* 0x0000d000030075a7 */ /* 0x0022a400080011ff */
[----:B--2---:R-:W-:Y:S05]  /*9690*/  @!P0 NANOSLEEP.SYNCS 0x989680 ;  /* 0x009896800000895d */ /* 0x004fea0003900000 */
[----:B------:R-:W2:Y:S02]  /*96a0*/  @!P0 SYNCS.PHASECHK.TRANS64 P0, [R3+URZ+0xd0], R0 ;  /* 0x0000d000030085a7 */ /* 0x000ea400080010ff */
[----:B--2---:R-:W-:Y:S05]  /*96b0*/  @!P0 BRA `(.L_x_95) ;  /* 0xfffffffc00f08947 */ /* 0x004fea000383ffff */
[----:B------:R-:W-:Y:S05]  /*96c0*/  BRA `(.L_x_194) ;  /* 0xffffffbc00a87947 */ /* 0x000fea000383ffff */
.L_x_106:
[----:B-1----:R-:W-:Y:S04]  /*96d0*/  MOV R2, UR45 ;  /* 0x0000002d00027c02 */ /* 0x002fe80008000f00 */
[----:B------:R1:W2:Y:S03]  /*96e0*/  SYNCS.PHASECHK.TRANS64.TRYWAIT P1, [R2+URZ+0x80], R3 ;  /* 0x00008003020075a7 */ /* 0x0002a600080211ff */
[----:B--2---:R-:W-:Y:S05]  /*96f0*/  @!P1 NANOSLEEP.SYNCS 0x989680 ;  /* 0x009896800000995d */ /* 0x004fea0003900000 */
[----:B------:R-:W2:Y:S02]  /*9700*/  @!P1 SYNCS.PHASECHK.TRANS64 P1, [R2+URZ+0x80], R3 ;  /* 0x00008003020095a7 */ /* 0x000ea400080210ff */
[----:B--2---:R-:W-:Y:S05]  /*9710*/  @!P1 BRA `(.L_x_106) ;  /* 0xfffffffc00ec9947 */ /* 0x004fea000383ffff */
[----:B------:R-:W-:Y:S05]  /*9720*/  BRA `(.L_x_105) ;  /* 0xffffffcc000c7947 */ /* 0x000fea000383ffff */
.L_x_108:
[----:B-1----:R1:W4:Y:S02]  /*9730*/  SYNCS.PHASECHK.TRANS64.TRYWAIT P0, [R70+URZ+0xf0], R0 ;  /* 0x0000f000460075a7 */ /* 0x00232400080011ff */
[----:B----4-:R-:W-:Y:S05]  /*9740*/  @!P0 NANOSLEEP.SYNCS 0x989680 ;  /* 0x009896800000895d */ /* 0x010fea0003900000 */
[----:B------:R-:W4:Y:S02]  /*9750*/  @!P0 SYNCS.PHASECHK.TRANS64 P0, [R70+URZ+0xf0], R0 ;  /* 0x0000f000460085a7 */ /* 0x000f2400080010ff */
[----:B----4-:R-:W-:Y:S05]  /*9760*/  @!P0 BRA `(.L_x_108) ;  /* 0xfffffffc00f08947 */ /* 0x010fea000383ffff */
[----:B------:R-:W-:Y:S05]  /*9770*/  BRA `(.L_x_107) ;  /* 0xffffffcc00347947 */ /* 0x000fea000383ffff */
.L_x_117:
[----:B-1----:R1:W3:Y:S02]  /*9780*/  SYNCS.PHASECHK.TRANS64.TRYWAIT P0, [R2+URZ+0x80], R0 ;  /* 0x00008000020075a7 */ /* 0x0022e400080011ff */
[----:B---3--:R-:W-:Y:S05]  /*9790*/  @!P0 NANOSLEEP.SYNCS 0x989680 ;  /* 0x009896800000895d */ /* 0x008fea0003900000 */
[----:B------:R-:W3:Y:S02]  /*97a0*/  @!P0 SYNCS.PHASECHK.TRANS64 P0, [R2+URZ+0x80], R0 ;  /* 0x00008000020085a7 */ /* 0x000ee400080010ff */
[----:B---3--:R-:W-:Y:S05]  /*97b0*/  @!P0 BRA `(.L_x_117) ;  /* 0xfffffffc00f08947 */ /* 0x008fea000383ffff */
[----:B------:R-:W-:Y:S05]  /*97c0*/  BRA `(.L_x_116) ;  /* 0xffffffd400507947 */ /* 0x000fea000383ffff */
.L_x_125:
[----:B-1----:R1:W3:Y:S02]  /*97d0*/  SYNCS.PHASECHK.TRANS64.TRYWAIT P0, [R6+URZ+0x80], R5 ;  /* 0x00008005060075a7 */ /* 0x0022e400080011ff */
[----:B---3--:R-:W-:Y:S05]  /*97e0*/  @!P0 NANOSLEEP.SYNCS 0x989680 ;  /* 0x009896800000895d */ /* 0x008fea0003900000 */
[----:B------:R-:W3:Y:S02]  /*97f0*/  @!P0 SYNCS.PHASECHK.TRANS64 P0, [R6+URZ+0x80], R5 ;  /* 0x00008005060085a7 */ /* 0x000ee400080010ff */
[----:B---3--:R-:W-:Y:S05]  /*9800*/  @!P0 BRA `(.L_x_125) ;  /* 0xfffffffc00f08947 */ /* 0x008fea000383ffff */
[----:B------:R-:W-:Y:S05]  /*9810*/  BRA `(.L_x_124) ;  /* 0xffffffdc00947947 */ /* 0x000fea000383ffff */
.L_x_133:
[----:B-1----:R1:W3:Y:S02]  /*9820*/  SYNCS.PHASECHK.TRANS64.TRYWAIT P0, [R0+URZ+0x80], R5 ;  /* 0x00008005000075a7 */ /* 0x0022e400080011ff */
[----:B---3--:R-:W-:Y:S05]  /*9830*/  @!P0 NANOSLEEP.SYNCS 0x989680 ;  /* 0x009896800000895d */ /* 0x008fea0003900000 */
[----:B------:R-:W3:Y:S02]  /*9840*/  @!P0 SYNCS.PHASECHK.TRANS64 P0, [R0+URZ+0x80], R5 ;  /* 0x00008005000085a7 */ /* 0x000ee400080010ff */
[----:B---3--:R-:W-:Y:S05]  /*9850*/  @!P0 BRA `(.L_x_133) ;  /* 0xfffffffc00f08947 */ /* 0x008fea000383ffff */
[----:B------:R-:W-:Y:S05]  /*9860*/  BRA `(.L_x_132) ;  /* 0xffffffe400d47947 */ /* 0x000fea000383ffff */
        .weak           $__internal_0_$__cuda_sm10x_tcgen05_guardrail_trap_col_being_dealloced_not_returned_by_alloc
        .type           $__internal_0_$__cuda_sm10x_tcgen05_guardrail_trap_col_being_dealloced_not_returned_by_alloc,@function
        .size           $__internal_0_$__cuda_sm10x_tcgen05_guardrail_trap_col_being_dealloced_not_returned_by_alloc,($__internal_1_$__cuda_sm10x_tcgen05_guardrail_trap_phase_invalid_during_alloc - $__internal_0_$__cuda_sm10x_tcgen05_guardrail_trap_col_being_dealloced_not_returned_by_alloc)
$__internal_0_$__cuda_sm10x_tcgen05_guardrail_trap_col_being_dealloced_not_returned_by_alloc:
[----:B------:R-:W-:Y:S05]  /*9870*/  BPT.TRAP 0x1 ;  /* 0x000000040000795c */ /* 0x000fea0000300000 */
[----:B------:R-:W-:-:S04]  /*9880*/  HFMA2 R3, -RZ, RZ, 0, 0 ;  /* 0x00000000ff037431 */ /* 0x000fc800000001ff */
[----:B------:R-:W-:Y:S05]  /*9890*/  RET.REL.NODEC R2 `(_ZN7cutlass13device_kernelINS_4gemm6kernel13GemmUniversalIN4cute5tupleIJiiiiEEENS1_10collective13CollectiveMmaINS1_35MainloopSm100TmaUmmaWarpSpecializedILi8ELi2ELi4ENS5_IJNS4_1CILi1EEENSA_ILi2EEESB_EEEEENS5_IJNSA_ILi128EEENSA_ILi64EEENSA_ILi32EEEEEENS_10tfloat32_tENS5_IJlSB_lEEESJ_SK_NS4_8TiledMMAINS4_8MMA_AtomIJNS4_17SM100_MMA_TF32_SSISJ_SJ_fLi128ELi64ELNS4_4UMMA5MajorE0ELSP_0ELNSO_7ScaleInE0ELSQ_0EEEEEENS4_6LayoutINS5_IJSB_SB_SB_EEENS5_IJNSA_ILi0EEESV_SV_EEEEENS5_IJNS4_10UnderscoreESY_SY_EEEEENS4_23SM90_TMA_LOAD_MULTICASTENS4_14ComposedLayoutINS4_7SwizzleILi3ELi4ELi3EEENS4_18smem_ptr_flag_bitsILi32EEENST_INS5_IJNSA_ILi8EEESH_EEENS5_IJSH_SB_EEEEEEEvNS4_8identityENS4_13SM90_TMA_LOADES1B_vS1C_EENS_8epilogue10collective18CollectiveEpilogueINS1F_23Sm100TmaWarpSpecializedILi4ELi2ELi16ELb1ELb0EEEJSI_NS5_IJNST_ISF_SB_EENST_INSA_ILi16EEESB_EEEEESJ_SK_SJ_SK_NS1F_6fusion15FusionCallbacksIS1J_NS1O_17LinearCombinationISJ_fSJ_fLNS_15FloatRoundStyleE2EEESI_S1N_JEEENS4_5SM1004TMEM4LOAD26SM100_TMEM_LOAD_32dp32b16xES1D_NS12_INS13_ILi2ELi4ELi3EEES16_NST_INS5_IJS17_S1L_EEENS5_IJS1L_SB_EEEEEEENS4_39AutoVectorizingCopyWithAssumedAlignmentILi128EEENS4_14SM90_TMA_STOREES22_S24_S24_EEEvvEEEEvNT_6ParamsE) ;  /* 0xffffff6402d87950 */ /* 0x000fea0003c3ffff */
        .weak           $__internal_1_$__cuda_sm10x_tcgen05_guardrail_trap_phase_invalid_during_alloc
        .type           $__internal_1_$__cuda_sm10x_tcgen05_guardrail_trap_phase_invalid_during_alloc,@function
        .size           $__internal_1_$__cuda_sm10x_tcgen05_guardrail_trap_phase_invalid_during_alloc,($__internal_2_$__cuda_sm10x_tcgen05_guardrail_trap_unallocated_columns_being_dealloced - $__internal_1_$__cuda_sm10x_tcgen05_guardrail_trap_phase_invalid_during_alloc)
$__internal_1_$__cuda_sm10x_tcgen05_guardrail_trap_phase_invalid_during_alloc:
[----:B------:R-:W-:Y:S05]  /*98a0*/  BPT.TRAP 0x1 ;  /* 0x000000040000795c */ /* 0x000fea0000300000 */
[----:B------:R-:W-:-:S04]  /*98b0*/  MOV R5, 0x0 ;  /* 0x0000000000057802 */ /* 0x000fc80000000f00 */
[----:B------:R-:W-:Y:S05]  /*98c0*/  RET.REL.NODEC R4 `(_ZN7cutlass13device_kernelINS_4gemm6kernel13GemmUniversalIN4cute5tupleIJiiiiEEENS1_10collective13CollectiveMmaINS1_35MainloopSm100TmaUmmaWarpSpecializedILi8ELi2ELi4ENS5_IJNS4_1CILi1EEENSA_ILi2EEESB_EEEEENS5_IJNSA_ILi128EEENSA_ILi64EEENSA_ILi32EEEEEENS_10tfloat32_tENS5_IJlSB_lEEESJ_SK_NS4_8TiledMMAINS4_8MMA_AtomIJNS4_17SM100_MMA_TF32_SSISJ_SJ_fLi128ELi64ELNS4_4UMMA5MajorE0ELSP_0ELNSO_7ScaleInE0ELSQ_0EEEEEENS4_6LayoutINS5_IJSB_SB_SB_EEENS5_IJNSA_ILi0EEESV_SV_EEEEENS5_IJNS4_10UnderscoreESY_SY_EEEEENS4_23SM90_TMA_LOAD_MULTICASTENS4_14ComposedLayoutINS4_7SwizzleILi3ELi4ELi3EEENS4_18smem_ptr_flag_bitsILi32EEENST_INS5_IJNSA_ILi8EEESH_EEENS5_IJSH_SB_EEEEEEEvNS4_8identityENS4_13SM90_TMA_LOADES1B_vS1C_EENS_8epilogue10collective18CollectiveEpilogueINS1F_23Sm100TmaWarpSpecializedILi4ELi2ELi16ELb1ELb0EEEJSI_NS5_IJNST_ISF_SB_EENST_INSA_ILi16EEESB_EEEEESJ_SK_SJ_SK_NS1F_6fusion15FusionCallbacksIS1J_NS1O_17LinearCombinationISJ_fSJ_fLNS_15FloatRoundStyleE2EEESI_S1N_JEEENS4_5SM1004TMEM4LOAD26SM100_TMEM_LOAD_32dp32b16xES1D_NS12_INS13_ILi2ELi4ELi3EEES16_NST_INS5_IJS17_S1L_EEENS5_IJS1L_SB_EEEEEEENS4_39AutoVectorizingCopyWithAssumedAlignmentILi128EEENS4_14SM90_TMA_STOREES22_S24_S24_EEEvvEEEEvNT_6ParamsE) ;  /* 0xffffff6404cc7950 */ /* 0x000fea0003c3ffff */
        .weak           $__internal_2_$__cuda_sm10x_tcgen05_guardrail_trap_unallocated_columns_being_dealloced
        .type           $__internal_2_$__cuda_sm10x_tcgen05_guardrail_trap_unallocated_columns_being_dealloced,@function
        .size           $__internal_2_$__cuda_sm10x_tcgen05_guardrail_trap_unallocated_columns_being_dealloced,(.L_x_196 - $__internal_2_$__cuda_sm10x_tcgen05_guardrail_trap_unallocated_columns_being_dealloced)
$__internal_2_$__cuda_sm10x_tcgen05_guardrail_trap_unallocated_columns_being_dealloced:
[----:B------:R-:W-:Y:S05]  /*98d0*/  BPT.TRAP 0x1 ;  /* 0x000000040000795c */ /* 0x000fea0000300000 */
[----:B------:R-:W-:-:S04]  /*98e0*/  HFMA2 R3, -RZ, RZ, 0, 0 ;  /* 0x00000000ff037431 */ /* 0x000fc800000001ff */
[----:B------:R-:W-:Y:S05]  /*98f0*/  RET.REL.NODEC R2 `(_ZN7cutlass13device_kernelINS_4gemm6kernel13GemmUniversalIN4cute5tupleIJiiiiEEENS1_10collective13CollectiveMmaINS1_35MainloopSm100TmaUmmaWarpSpecializedILi8ELi2ELi4ENS5_IJNS4_1CILi1EEENSA_ILi2EEESB_EEEEENS5_IJNSA_ILi128EEENSA_ILi64EEENSA_ILi32EEEEEENS_10tfloat32_tENS5_IJlSB_lEEESJ_SK_NS4_8TiledMMAINS4_8MMA_AtomIJNS4_17SM100_MMA_TF32_SSISJ_SJ_fLi128ELi64ELNS4_4UMMA5MajorE0ELSP_0ELNSO_7ScaleInE0ELSQ_0EEEEEENS4_6LayoutINS5_IJSB_SB_SB_EEENS5_IJNSA_ILi0EEESV_SV_EEEEENS5_IJNS4_10UnderscoreESY_SY_EEEEENS4_23SM90_TMA_LOAD_MULTICASTENS4_14ComposedLayoutINS4_7SwizzleILi3ELi4ELi3EEENS4_18smem_ptr_flag_bitsILi32EEENST_INS5_IJNSA_ILi8EEESH_EEENS5_IJSH_SB_EEEEEEEvNS4_8identityENS4_13SM90_TMA_LOADES1B_vS1C_EENS_8epilogue10collective18CollectiveEpilogueINS1F_23Sm100TmaWarpSpecializedILi4ELi2ELi16ELb1ELb0EEEJSI_NS5_IJNST_ISF_SB_EENST_INSA_ILi16EEESB_EEEEESJ_SK_SJ_SK_NS1F_6fusion15FusionCallbacksIS1J_NS1O_17LinearCombinationISJ_fSJ_fLNS_15FloatRoundStyleE2EEESI_S1N_JEEENS4_5SM1004TMEM4LOAD26SM100_TMEM_LOAD_32dp32b16xES1D_NS12_INS13_ILi2ELi4ELi3EEES16_NST_INS5_IJS17_S1L_EEENS5_IJS1L_SB_EEEEEEENS4_39AutoVectorizingCopyWithAssumedAlignmentILi128EEENS4_14SM90_TMA_STOREES22_S24_S24_EEEvvEEEEvNT_6ParamsE) ;  /* 0xffffff6402c07950 */ /* 0x000fea0003c3ffff */
.L_x_195:
[----:B------:R-:W-:-:S00]  /*9900*/  BRA `(.L_x_195) ;  /* 0xfffffffc00fc7947 */ /* 0x000fc0000383ffff */
[----:B------:R-:W-:-:S00]  /*9910*/  NOP ;  /* 0x0000000000007918 */ /* 0x000fc00000000000 */
        /* <DEDUP_REMOVED lines=14> */
.L_x_196:


//--------------------- .nv.global.init           --------------------------
	.section	.nv.global.init,"aw",@progbits
.nv.global.init:
	.type		$str$27,@object
	.size		$str$27,($str$28 - $str$27)
$str$27:
        /*0000*/ 	.byte	0x28, 0x61, 0x64, 0x64, 0x72, 0x65, 0x73, 0x73, 0x20, 0x26, 0x20, 0x6d, 0x61, 0x73, 0x6b, 0x29
        /*0010*/ 	.byte	0x20, 0x3d, 0x3d, 0x20, 0x30, 0x00
	.type		$str$28,@object
	.size		$str$28,($str$26 - $str$28)
$str$28:
        /*0016*/ 	.byte	0x2f, 0x74, 0x6d, 0x70, 0x2f, 0x63, 0x75, 0x74, 0x6c, 0x61, 0x73, 0x73, 0x5f, 0x73, 0x77, 0x65
        /*0026*/ 	.byte	0x65, 0x70, 0x5f, 0x73, 0x72, 0x63, 0x2f, 0x69, 0x6e, 0x63, 0x6c, 0x75, 0x64, 0x65, 0x2f, 0x63
        /*0036*/ 	.byte	0x75, 0x74, 0x65, 0x2f, 0x70, 0x6f, 0x69, 0x6e, 0x74, 0x65, 0x72, 0x5f, 0x66, 0x6c, 0x61, 0x67
        /*0046*/ 	.byte	0x67, 0x65, 0x64, 0x2e, 0x68, 0x70, 0x70, 0x00
	.type		$str$26,@object
	.size		$str$26,($str$25 - $str$26)
$str$26:
        /*004e*/ 	.byte	0x2f, 0x74, 0x6d, 0x70, 0x2f, 0x63, 0x75, 0x74, 0x6c, 0x61, 0x73, 0x73, 0x5f, 0x73, 0x77, 0x65
        /*005e*/ 	.byte	0x65, 0x70, 0x5f, 0x73, 0x72, 0x63, 0x2f, 0x69, 0x6e, 0x63, 0x6c, 0x75, 0x64, 0x65, 0x2f, 0x63
        /*006e*/ 	.byte	0x75, 0x74, 0x65, 0x2f, 0x61, 0x74, 0x6f, 0x6d, 0x2f, 0x63, 0x6f, 0x70, 0x79, 0x5f, 0x74, 0x72
        /*007e*/ 	.byte	0x61, 0x69, 0x74, 0x73, 0x5f, 0x73, 0x6d, 0x31, 0x30, 0x30, 0x2e, 0x68, 0x70, 0x70, 0x00
	.type		$str$25,@object
	.size		$str$25,(__unnamed_1 - $str$25)
$str$25:
        /*008d*/ 	.byte	0x28, 0x28, 0x75, 0x69, 0x6e, 0x74, 0x33, 0x32, 0x5f, 0x74, 0x28, 0x74, 0x68, 0x72, 0x65, 0x61
        /*009d*/ 	.byte	0x64, 0x49, 0x64, 0x78, 0x2e, 0x78, 0x29, 0x20, 0x2f, 0x20, 0x33, 0x32, 0x29, 0x20, 0x25, 0x20
        /*00ad*/ 	.byte	0x34, 0x29, 0x20, 0x3d, 0x3d, 0x20, 0x28, 0x28, 0x28, 0x74, 0x6d, 0x65, 0x6d, 0x5f, 0x61, 0x64
        /*00bd*/ 	.byte	0x64, 0x72, 0x20, 0x3e, 0x3e, 0x20, 0x31, 0x36, 0x29, 0x20, 0x2f, 0x20, 0x33, 0x32, 0x29, 0x20
        /*00cd*/ 	.byte	0x25, 0x20, 0x34, 0x29, 0x00
	.type		__unnamed_1,@object
	.size		__unnamed_1,(__unnamed_2 - __unnamed_1)
__unnamed_1:
        /*00d2*/ 	.byte	0x61, 0x75, 0x74, 0x6f, 0x20, 0x63, 0x75, 0x74, 0x65, 0x3a, 0x3a, 0x61, 0x73, 0x5f, 0x70, 0x6f
        /* <DEDUP_REMOVED lines=24> */
        /*0262*/ 	.byte	0x32, 0x30, 0x34, 0x38, 0x3e, 0x3e, 0x3e, 0x3e, 0x5d, 0x00
	.type		__unnamed_2,@object
	.size		__unnamed_2,(.L_2 - __unnamed_2)
__unnamed_2:
        /* <DEDUP_REMOVED lines=42> */
        /*050c*/ 	.byte	0x3e, 0x5d, 0x00
.L_2:


//--------------------- .nv.shared._ZN7cutlass13device_kernelINS_4gemm6kernel13GemmUniversalIN4cute5tupleIJiiiiEEENS1_10collective13CollectiveMmaINS1_35MainloopSm100TmaUmmaWarpSpecializedILi8ELi2ELi4ENS5_IJNS4_1CILi1EEENSA_ILi2EEESB_EEEEENS5_IJNSA_ILi128EEENSA_ILi64EEENSA_ILi32EEEEEENS_10tfloat32_tENS5_IJlSB_lEEESJ_SK_NS4_8TiledMMAINS4_8MMA_AtomIJNS4_17SM100_MMA_TF32_SSISJ_SJ_fLi128ELi64ELNS4_4UMMA5MajorE0ELSP_0ELNSO_7ScaleInE0ELSQ_0EEEEEENS4_6LayoutINS5_IJSB_SB_SB_EEENS5_IJNSA_ILi0EEESV_SV_EEEEENS5_IJNS4_10UnderscoreESY_SY_EEEEENS4_23SM90_TMA_LOAD_MULTICASTENS4_14ComposedLayoutINS4_7SwizzleILi3ELi4ELi3EEENS4_18smem_ptr_flag_bitsILi32EEENST_INS5_IJNSA_ILi8EEESH_EEENS5_IJSH_SB_EEEEEEEvNS4_8identityENS4_13SM90_TMA_LOADES1B_vS1C_EENS_8epilogue10collective18CollectiveEpilogueINS1F_23Sm100TmaWarpSpecializedILi4ELi2ELi16ELb1ELb0EEEJSI_NS5_IJNST_ISF_SB_EENST_INSA_ILi16EEESB_EEEEESJ_SK_SJ_SK_NS1F_6fusion15FusionCallbacksIS1J_NS1O_17LinearCombinationISJ_fSJ_fLNS_15FloatRoundStyleE2EEESI_S1N_JEEENS4_5SM1004TMEM4LOAD26SM100_TMEM_LOAD_32dp32b16xES1D_NS12_INS13_ILi2ELi4ELi3EEES16_NST_INS5_IJS17_S1L_EEENS5_IJS1L_SB_EEEEEEENS4_39AutoVectorizingCopyWithAssumedAlignmentILi128EEENS4_14SM90_TMA_STOREES22_S24_S24_EEEvvEEEEvNT_6ParamsE --------------------------
	.section	.nv.shared._ZN7cutlass13device_kernelINS_4gemm6kernel13GemmUniversalIN4cute5tupleIJiiiiEEENS1_10collective13CollectiveMmaINS1_35MainloopSm100TmaUmmaWarpSpecializedILi8ELi2ELi4ENS5_IJNS4_1CILi1EEENSA_ILi2EEESB_EEEEENS5_IJNSA_ILi128EEENSA_ILi64EEENSA_ILi32EEEEEENS_10tfloat32_tENS5_IJlSB_lEEESJ_SK_NS4_8TiledMMAINS4_8MMA_AtomIJNS4_17SM100_MMA_TF32_SSISJ_SJ_fLi128ELi64ELNS4_4UMMA5MajorE0ELSP_0ELNSO_7ScaleInE0ELSQ_0EEEEEENS4_6LayoutINS5_IJSB_SB_SB_EEENS5_IJNSA_ILi0EEESV_SV_EEEEENS5_IJNS4_10UnderscoreESY_SY_EEEEENS4_23SM90_TMA_LOAD_MULTICASTENS4_14ComposedLayoutINS4_7SwizzleILi3ELi4ELi3EEENS4_18smem_ptr_flag_bitsILi32EEENST_INS5_IJNSA_ILi8EEESH_EEENS5_IJSH_SB_EEEEEEEvNS4_8identityENS4_13SM90_TMA_LOADES1B_vS1C_EENS_8epilogue10collective18CollectiveEpilogueINS1F_23Sm100TmaWarpSpecializedILi4ELi2ELi16ELb1ELb0EEEJSI_NS5_IJNST_ISF_SB_EENST_INSA_ILi16EEESB_EEEEESJ_SK_SJ_SK_NS1F_6fusion15FusionCallbacksIS1J_NS1O_17LinearCombinationISJ_fSJ_fLNS_15FloatRoundStyleE2EEESI_S1N_JEEENS4_5SM1004TMEM4LOAD26SM100_TMEM_LOAD_32dp32b16xES1D_NS12_INS13_ILi2ELi4ELi3EEES16_NST_INS5_IJS17_S1L_EEENS5_IJS1L_SB_EEEEEEENS4_39AutoVectorizingCopyWithAssumedAlignmentILi128EEENS4_14SM90_TMA_STOREES22_S24_S24_EEEvvEEEEvNT_6ParamsE,"aw",@nobits
	.sectionflags	@""
	.align	16
	.zero		1024


//--------------------- .nv.shared.reserved.0     --------------------------
	.section	.nv.shared.reserved.0,"aw",@nobits
	.weak		__nv_reservedSMEM_offset_0_alias
	.size		__nv_reservedSMEM_offset_0_alias, 0, 64
	.other		__nv_reservedSMEM_offset_0_alias,@"STO_CUDA_RESERVED_SHARED STV_DEFAULT"
__nv_reservedSMEM_offset_0_alias:
	.zero		0
.nv.shared.reserved.0:
	.zero		64
	.weak		__nv_reservedSMEM_tcgen05_partition
	.type		__nv_reservedSMEM_tcgen05_partition,@object
	.size		__nv_reservedSMEM_tcgen05_partition,(.L_0 - __nv_reservedSMEM_tcgen05_partition)
__nv_reservedSMEM_tcgen05_partition:
	.zero		32
.L_0:


//--------------------- .nv.global                --------------------------
	.section	.nv.global,"aw",@nobits
.nv.global:
	.type		_ZN40_INTERNAL_f9a27d89_4_k_cu_7661cdc6_355934cute1_E,@object
	.size		_ZN40_INTERNAL_f9a27d89_4_k_cu_7661cdc6_355934cute1_E,(_ZN40_INTERNAL_f9a27d89_4_k_cu_7661cdc6_355934cuda3std3__45__cpo6cbeginE - _ZN40_INTERNAL_f9a27d89_4_k_cu_7661cdc6_355934cute1_E)
_ZN40_INTERNAL_f9a27d89_4_k_cu_7661cdc6_355934cute1_E:
	.zero		1
	.type		_ZN40_INTERNAL_f9a27d89_4_k_cu_7661cdc6_355934cuda3std3__45__cpo6cbeginE,@object
	.size		_ZN40_INTERNAL_f9a27d89_4_k_cu_7661cdc6_355934cuda3std3__45__cpo6cbeginE,(_ZN40_INTERNAL_f9a27d89_4_k_cu_7661cdc6_355934cuda3std3__48in_placeE - _ZN40_INTERNAL_f9a27d89_4_k_cu_7661cdc6_355934cuda3std3__45__cpo6cbeginE)
_ZN40_INTERNAL_f9a27d89_4_k_cu_7661cdc6_355934cuda3std3__45__cpo6cbeginE:
	.zero		1
	.type		_ZN40_INTERNAL_f9a27d89_4_k_cu_7661cdc6_355934cuda3std3__48in_placeE,@object
	.size		_ZN40_INTERNAL_f9a27d89_4_k_cu_7661cdc6_355934cuda3std3__48in_placeE,(_ZN40_INTERNAL_f9a27d89_4_k_cu_7661cdc6_355934cuda3std6ranges3__45__cpo9iter_moveE - _ZN40_INTERNAL_f9a27d89_4_k_cu_7661cdc6_355934cuda3std3__48in_placeE)
_ZN40_INTERNAL_f9a27d89_4_k_cu_7661cdc6_355934cuda3std3__48in_placeE:
	.zero		1
	.type		_ZN40_INTERNAL_f9a27d89_4_k_cu_7661cdc6_355934cuda3std6ranges3__45__cpo9iter_moveE,@object
	.size		_ZN40_INTERNAL_f9a27d89_4_k_cu_7661cdc6_355934cuda3std6ranges3__45__cpo9iter_moveE,(_ZN40_INTERNAL_f9a27d89_4_k_cu_7661cdc6_355934cuda3std3__45__cpo5beginE - _ZN40_INTERNAL_f9a27d89_4_k_cu_7661cdc6_355934cuda3std6ranges3__45__cpo9iter_moveE)
_ZN40_INTERNAL_f9a27d89_4_k_cu_7661cdc6_355934cuda3std6ranges3__45__cpo9iter_moveE:
	.zero		1
	.type		_ZN40_INTERNAL_f9a27d89_4_k_cu_7661cdc6_355934cuda3std3__45__cpo5beginE,@object
	.size		_ZN40_INTERNAL_f9a27d89_4_k_cu_7661cdc6_355934cuda3std3__45__cpo5beginE,(_ZN40_INTERNAL_f9a27d89_4_k_cu_7661cdc6_355934cuda3std3__442_GLOBAL__N__f9a27d89_4_k_cu_7661cdc6_355936ignoreE - _ZN40_INTERNAL_f9a27d89_4_k_cu_7661cdc6_355934cuda3std3__45__cpo5beginE)
_ZN40_INTERNAL_f9a27d89_4_k_cu_7661cdc6_355934cuda3std3__45__cpo5beginE:
	.zero		1
	.type		_ZN40_INTERNAL_f9a27d89_4_k_cu_7661cdc6_355934cuda3std3__442_GLOBAL__N__f9a27d89_4_k_cu_7661cdc6_355936ignoreE,@object
	.size		_ZN40_INTERNAL_f9a27d89_4_k_cu_7661cdc6_355934cuda3std3__442_GLOBAL__N__f9a27d89_4_k_cu_7661cdc6_355936ignoreE,(_ZN40_INTERNAL_f9a27d89_4_k_cu_7661cdc6_355934cute7productE - _ZN40_INTERNAL_f9a27d89_4_k_cu_7661cdc6_355934cuda3std3__442_GLOBAL__N__f9a27d89_4_k_cu_7661cdc6_355936ignoreE)
_ZN40_INTERNAL_f9a27d89_4_k_cu_7661cdc6_355934cuda3std3__442_GLOBAL__N__f9a27d89_4_k_cu_7661cdc6_355936ignoreE:
	.zero		1
	.type		_ZN40_INTERNAL_f9a27d89_4_k_cu_7661cdc6_355934cute7productE,@object
	.size		_ZN40_INTERNAL_f9a27d89_4_k_cu_7661cdc6_355934cute7productE,(_ZN40_INTERNAL_f9a27d89_4_k_cu_7661cdc6_355934cuda3std3__45__cpo3endE - _ZN40_INTERNAL_f9a27d89_4_k_cu_7661cdc6_355934cute7productE)
_ZN40_INTERNAL_f9a27d89_4_k_cu_7661cdc6_355934cute7productE:
	.zero		1
	.type		_ZN40_INTERNAL_f9a27d89_4_k_cu_7661cdc6_355934cuda3std3__45__cpo3endE,@object
	.size		_ZN40_INTERNAL_f9a27d89_4_k_cu_7661cdc6_355934cuda3std3__45__cpo3endE,(_ZN40_INTERNAL_f9a27d89_4_k_cu_7661cdc6_355934cuda3std3__419piecewise_constructE - _ZN40_INTERNAL_f9a27d89_4_k_cu_7661cdc6_355934cuda3std3__45__cpo3endE)
_ZN40_INTERNAL_f9a27d89_4_k_cu_7661cdc6_355934cuda3std3__45__cpo3endE:
	.zero		1
	.type		_ZN40_INTERNAL_f9a27d89_4_k_cu_7661cdc6_355934cuda3std3__419piecewise_constructE,@object
	.size		_ZN40_INTERNAL_f9a27d89_4_k_cu_7661cdc6_355934cuda3std3__419piecewise_constructE,(_ZN40_INTERNAL_f9a27d89_4_k_cu_7661cdc6_355934cuda3std3__45__cpo4cendE - _ZN40_INTERNAL_f9a27d89_4_k_cu_7661cdc6_355934cuda3std3__419piecewise_constructE)
_ZN40_INTERNAL_f9a27d89_4_k_cu_7661cdc6_355934cuda3std3__419piecewise_constructE:
	.zero		1
	.type		_ZN40_INTERNAL_f9a27d89_4_k_cu_7661cdc6_355934cuda3std3__45__cpo4cendE,@object
	.size		_ZN40_INTERNAL_f9a27d89_4_k_cu_7661cdc6_355934cuda3std3__45__cpo4cendE,(_ZN40_INTERNAL_f9a27d89_4_k_cu_7661cdc6_355934cuda3std6ranges3__45__cpo4swapE - _ZN40_INTERNAL_f9a27d89_4_k_cu_7661cdc6_355934cuda3std3__45__cpo4cendE)
_ZN40_INTERNAL_f9a27d89_4_k_cu_7661cdc6_355934cuda3std3__45__cpo4cendE:
	.zero		1
	.type		_ZN40_INTERNAL_f9a27d89_4_k_cu_7661cdc6_355934cuda3std6ranges3__45__cpo4swapE,@object
	.size		_ZN40_INTERNAL_f9a27d89_4_k_cu_7661cdc6_355934cuda3std6ranges3__45__cpo4swapE,(.L_10 - _ZN40_INTERNAL_f9a27d89_4_k_cu_7661cdc6_355934cuda3std6ranges3__45__cpo4swapE)
_ZN40_INTERNAL_f9a27d89_4_k_cu_7661cdc6_355934cuda3std6ranges3__45__cpo4swapE:
	.zero		1
.L_10:


//--------------------- .nv.constant0._ZN7cutlass13device_kernelINS_4gemm6kernel13GemmUniversalIN4cute5tupleIJiiiiEEENS1_10collective13CollectiveMmaINS1_35MainloopSm100TmaUmmaWarpSpecializedILi8ELi2ELi4ENS5_IJNS4_1CILi1EEENSA_ILi2EEESB_EEEEENS5_IJNSA_ILi128EEENSA_ILi64EEENSA_ILi32EEEEEENS_10tfloat32_tENS5_IJlSB_lEEESJ_SK_NS4_8TiledMMAINS4_8MMA_AtomIJNS4_17SM100_MMA_TF32_SSISJ_SJ_fLi128ELi64ELNS4_4UMMA5MajorE0ELSP_0ELNSO_7ScaleInE0ELSQ_0EEEEEENS4_6LayoutINS5_IJSB_SB_SB_EEENS5_IJNSA_ILi0EEESV_SV_EEEEENS5_IJNS4_10UnderscoreESY_SY_EEEEENS4_23SM90_TMA_LOAD_MULTICASTENS4_14ComposedLayoutINS4_7SwizzleILi3ELi4ELi3EEENS4_18smem_ptr_flag_bitsILi32EEENST_INS5_IJNSA_ILi8EEESH_EEENS5_IJSH_SB_EEEEEEEvNS4_8identityENS4_13SM90_TMA_LOADES1B_vS1C_EENS_8epilogue10collective18CollectiveEpilogueINS1F_23Sm100TmaWarpSpecializedILi4ELi2ELi16ELb1ELb0EEEJSI_NS5_IJNST_ISF_SB_EENST_INSA_ILi16EEESB_EEEEESJ_SK_SJ_SK_NS1F_6fusion15FusionCallbacksIS1J_NS1O_17LinearCombinationISJ_fSJ_fLNS_15FloatRoundStyleE2EEESI_S1N_JEEENS4_5SM1004TMEM4LOAD26SM100_TMEM_LOAD_32dp32b16xES1D_NS12_INS13_ILi2ELi4ELi3EEES16_NST_INS5_IJS17_S1L_EEENS5_IJS1L_SB_EEEEEEENS4_39AutoVectorizingCopyWithAssumedAlignmentILi128EEENS4_14SM90_TMA_STOREES22_S24_S24_EEEvvEEEEvNT_6ParamsE --------------------------
	.section	.nv.constant0._ZN7cutlass13device_kernelINS_4gemm6kernel13GemmUniversalIN4cute5tupleIJiiiiEEENS1_10collective13CollectiveMmaINS1_35MainloopSm100TmaUmmaWarpSpecializedILi8ELi2ELi4ENS5_IJNS4_1CILi1EEENSA_ILi2EEESB_EEEEENS5_IJNSA_ILi128EEENSA_ILi64EEENSA_ILi32EEEEEENS_10tfloat32_tENS5_IJlSB_lEEESJ_SK_NS4_8TiledMMAINS4_8MMA_AtomIJNS4_17SM100_MMA_TF32_SSISJ_SJ_fLi128ELi64ELNS4_4UMMA5MajorE0ELSP_0ELNSO_7ScaleInE0ELSQ_0EEEEEENS4_6LayoutINS5_IJSB_SB_SB_EEENS5_IJNSA_ILi0EEESV_SV_EEEEENS5_IJNS4_10UnderscoreESY_SY_EEEEENS4_23SM90_TMA_LOAD_MULTICASTENS4_14ComposedLayoutINS4_7SwizzleILi3ELi4ELi3EEENS4_18smem_ptr_flag_bitsILi32EEENST_INS5_IJNSA_ILi8EEESH_EEENS5_IJSH_SB_EEEEEEEvNS4_8identityENS4_13SM90_TMA_LOADES1B_vS1C_EENS_8epilogue10collective18CollectiveEpilogueINS1F_23Sm100TmaWarpSpecializedILi4ELi2ELi16ELb1ELb0EEEJSI_NS5_IJNST_ISF_SB_EENST_INSA_ILi16EEESB_EEEEESJ_SK_SJ_SK_NS1F_6fusion15FusionCallbacksIS1J_NS1O_17LinearCombinationISJ_fSJ_fLNS_15FloatRoundStyleE2EEESI_S1N_JEEENS4_5SM1004TMEM4LOAD26SM100_TMEM_LOAD_32dp32b16xES1D_NS12_INS13_ILi2ELi4ELi3EEES16_NST_INS5_IJS17_S1L_EEENS5_IJS1L_SB_EEEEEEENS4_39AutoVectorizingCopyWithAssumedAlignmentILi128EEENS4_14SM90_TMA_STOREES22_S24_S24_EEEvvEEEEvNT_6ParamsE,"a",@progbits
	.sectionflags	@""
	.align	4
.nv.constant0._ZN7cutlass13device_kernelINS_4gemm6kernel13GemmUniversalIN4cute5tupleIJiiiiEEENS1_10collective13CollectiveMmaINS1_35MainloopSm100TmaUmmaWarpSpecializedILi8ELi2ELi4ENS5_IJNS4_1CILi1EEENSA_ILi2EEESB_EEEEENS5_IJNSA_ILi128EEENSA_ILi64EEENSA_ILi32EEEEEENS_10tfloat32_tENS5_IJlSB_lEEESJ_SK_NS4_8TiledMMAINS4_8MMA_AtomIJNS4_17SM100_MMA_TF32_SSISJ_SJ_fLi128ELi64ELNS4_4UMMA5MajorE0ELSP_0ELNSO_7ScaleInE0ELSQ_0EEEEEENS4_6LayoutINS5_IJSB_SB_SB_EEENS5_IJNSA_ILi0EEESV_SV_EEEEENS5_IJNS4_10UnderscoreESY_SY_EEEEENS4_23SM90_TMA_LOAD_MULTICASTENS4_14ComposedLayoutINS4_7SwizzleILi3ELi4ELi3EEENS4_18smem_ptr_flag_bitsILi32EEENST_INS5_IJNSA_ILi8EEESH_EEENS5_IJSH_SB_EEEEEEEvNS4_8identityENS4_13SM90_TMA_LOADES1B_vS1C_EENS_8epilogue10collective18CollectiveEpilogueINS1F_23Sm100TmaWarpSpecializedILi4ELi2ELi16ELb1ELb0EEEJSI_NS5_IJNST_ISF_SB_EENST_INSA_ILi16EEESB_EEEEESJ_SK_SJ_SK_NS1F_6fusion15FusionCallbacksIS1J_NS1O_17LinearCombinationISJ_fSJ_fLNS_15FloatRoundStyleE2EEESI_S1N_JEEENS4_5SM1004TMEM4LOAD26SM100_TMEM_LOAD_32dp32b16xES1D_NS12_INS13_ILi2ELi4ELi3EEES16_NST_INS5_IJS17_S1L_EEENS5_IJS1L_SB_EEEEEEENS4_39AutoVectorizingCopyWithAssumedAlignmentILi128EEENS4_14SM90_TMA_STOREES22_S24_S24_EEEvvEEEEvNT_6ParamsE:
	.zero		2944


//--------------------- SYMBOLS --------------------------

	.type		.nv.reservedSmem.offset0,@object
	.size		.nv.reservedSmem.offset0,0x4
	.type		.nv.reservedSmem.cap,@object
	.size		.nv.reservedSmem.cap,0x4
	.type		__assertfail,@function
